// auto-generated by cutlass_sweep.gemm — config: {"arch": "sm_90", "cluster_m": 8, "cluster_n": 1, "dtype": "int8", "dtype_b": "int8", "layout": "nt", "stages": 0, "tile_k": 64, "tile_m": 128, "tile_n": 64}
#include "cutlass/cutlass.h"
#include "cutlass/gemm/collective/collective_builder.hpp"
#include "cutlass/gemm/device/gemm_universal_adapter.h"
#include "cutlass/gemm/kernel/gemm_universal.hpp"
#include "cutlass/epilogue/collective/collective_builder.hpp"

using ElemA = int8_t;
using ElemB = int8_t;
using ElemCD = int8_t;
using Acc  = int32_t;
using TileShape    = cute::Shape<cute::_128, cute::_64, cute::_64>;
using ClusterShape = cute::Shape<cute::_8, cute::_1, cute::_1>;

using CollectiveEpilogue = typename cutlass::epilogue::collective::CollectiveBuilder<
    cutlass::arch::Sm90, cutlass::arch::OpClassTensorOp,
    TileShape, ClusterShape,
    cutlass::epilogue::collective::EpilogueTileAuto,
    Acc, Acc,
    ElemCD, cutlass::layout::RowMajor, 128 / cutlass::sizeof_bits<ElemCD>::value,
    ElemCD, cutlass::layout::RowMajor, 128 / cutlass::sizeof_bits<ElemCD>::value,
    cutlass::epilogue::collective::EpilogueScheduleAuto
  >::CollectiveOp;

using CollectiveMainloop = typename cutlass::gemm::collective::CollectiveBuilder<
    cutlass::arch::Sm90, cutlass::arch::OpClassTensorOp,
    ElemA, cutlass::layout::RowMajor, 128 / cutlass::sizeof_bits<ElemA>::value,
    ElemB, cutlass::layout::ColumnMajor, 128 / cutlass::sizeof_bits<ElemB>::value,
    Acc,
    TileShape, ClusterShape,
    cutlass::gemm::collective::StageCountAutoCarveout<static_cast<int>(sizeof(typename CollectiveEpilogue::SharedStorage))>,
    cutlass::gemm::collective::KernelScheduleAuto
  >::CollectiveOp;

using GemmKernel = cutlass::gemm::kernel::GemmUniversal<
    cute::Shape<int,int,int,int>,
    CollectiveMainloop,
    CollectiveEpilogue
>;
using Gemm = cutlass::gemm::device::GemmUniversalAdapter<GemmKernel>;

// Force the device kernel symbol into the cubin without needing a host main.
auto* _anchor = &cutlass::device_kernel<GemmKernel>;


// ===== COMPILED SASS (sm_90a) =====

	.target	sm_90a

	.elftype	@"ET_EXEC"


//--------------------- .note.nv.tkinfo           --------------------------
	.section	.note.nv.tkinfo,"",@"SHT_NOTE"
	.sectionflags	@"SHF_NOTE_NV_TKINFO"
	.tkinfo
        /*0018*/ 	.word	0x00000002
        /*0030*/ 	.string	""
        /*0030*/ 	.string	"ptxas"
        /*0030*/ 	.string	"Cuda compilation tools, release 13.0, V13.0.88"
        /*0030*/ 	.string	"Build cuda_13.0.r13.0/compiler.36424714_0"
        /*0030*/ 	.string	"-arch sm_90a -m 64 "



//--------------------- .note.nv.cuinfo           --------------------------
	.section	.note.nv.cuinfo,"",@"SHT_NOTE"
	.sectionflags	@"SHF_NOTE_NV_CUINFO"
        /*0018*/ 	.short	0x0002
        /*001a*/ 	.short	0x005a
        /*001c*/ 	.short	0x0082
	.zero		2


//--------------------- .nv.info                  --------------------------
	.section	.nv.info,"",@"SHT_CUDA_INFO"
	.align	4


	//----- nvinfo : EIATTR_REGCOUNT
	.align		4
        /*0000*/ 	.byte	0x04, 0x2f
        /*0002*/ 	.short	(.L_15 - .L_14)
	.align		4
.L_14:
        /*0004*/ 	.word	index@(_ZN7cutlass13device_kernelINS_4gemm6kernel13GemmUniversalIN4cute5tupleIJiiiiEEENS1_10collective13CollectiveMmaINS1_34MainloopSm90TmaGmmaWarpSpecializedILi18ENS5_IJNS4_1CILi8EEENSA_ILi1EEESC_EEENS1_35KernelTmaWarpSpecializedCooperativeEEENS5_IJNSA_ILi128EEENSA_ILi64EEESH_EEEaNS5_IJlSC_lEEEaSJ_NS4_8TiledMMAINS4_8MMA_AtomIJNS4_4SM904GMMA26MMA_64x64x32_S32S8S8_SS_TNEEEENS4_6LayoutINS5_IJNSA_ILi2EEESC_SC_EEENS5_IJSC_NSA_ILi0EEEST_EEEEENS5_IJNS4_10UnderscoreESW_SW_EEEEENS4_13SM90_TMA_LOADENS4_14ComposedLayoutINS4_7SwizzleILi2ELi4ELi3EEENS4_18smem_ptr_flag_bitsILi8EEENSQ_INS5_IJSB_SH_EEENS5_IJSH_SC_EEEEEEEvNS4_8identityENS4_23SM90_TMA_LOAD_MULTICASTES18_vS19_EENS_8epilogue10collective6detail29Sm90TmaWarpSpecializedAdapterINS1D_15DefaultEpilogueIaSJ_SJ_NS1C_6thread17LinearCombinationIaLi1EiiLNS1H_9ScaleType4KindE0ELNS_15FloatRoundStyleE2EaEENS1_15EpilogueDefaultEEEEEvvEEEEvNT_6ParamsE)
        /*0008*/ 	.word	0x000000a8


	//----- nvinfo : EIATTR_FRAME_SIZE
	.align		4
.L_15:
        /*000c*/ 	.byte	0x04, 0x11
        /*000e*/ 	.short	(.L_17 - .L_16)
	.align		4
.L_16:
        /*0010*/ 	.word	index@(_ZN7cutlass13device_kernelINS_4gemm6kernel13GemmUniversalIN4cute5tupleIJiiiiEEENS1_10collective13CollectiveMmaINS1_34MainloopSm90TmaGmmaWarpSpecializedILi18ENS5_IJNS4_1CILi8EEENSA_ILi1EEESC_EEENS1_35KernelTmaWarpSpecializedCooperativeEEENS5_IJNSA_ILi128EEENSA_ILi64EEESH_EEEaNS5_IJlSC_lEEEaSJ_NS4_8TiledMMAINS4_8MMA_AtomIJNS4_4SM904GMMA26MMA_64x64x32_S32S8S8_SS_TNEEEENS4_6LayoutINS5_IJNSA_ILi2EEESC_SC_EEENS5_IJSC_NSA_ILi0EEEST_EEEEENS5_IJNS4_10UnderscoreESW_SW_EEEEENS4_13SM90_TMA_LOADENS4_14ComposedLayoutINS4_7SwizzleILi2ELi4ELi3EEENS4_18smem_ptr_flag_bitsILi8EEENSQ_INS5_IJSB_SH_EEENS5_IJSH_SC_EEEEEEEvNS4_8identityENS4_23SM90_TMA_LOAD_MULTICASTES18_vS19_EENS_8epilogue10collective6detail29Sm90TmaWarpSpecializedAdapterINS1D_15DefaultEpilogueIaSJ_SJ_NS1C_6thread17LinearCombinationIaLi1EiiLNS1H_9ScaleType4KindE0ELNS_15FloatRoundStyleE2EaEENS1_15EpilogueDefaultEEEEEvvEEEEvNT_6ParamsE)
        /*0014*/ 	.word	0x00000000


	//----- nvinfo : EIATTR_MIN_STACK_SIZE
	.align		4
.L_17:
        /*0018*/ 	.byte	0x04, 0x12
        /*001a*/ 	.short	(.L_19 - .L_18)
	.align		4
.L_18:
        /*001c*/ 	.word	index@(_ZN7cutlass13device_kernelINS_4gemm6kernel13GemmUniversalIN4cute5tupleIJiiiiEEENS1_10collective13CollectiveMmaINS1_34MainloopSm90TmaGmmaWarpSpecializedILi18ENS5_IJNS4_1CILi8EEENSA_ILi1EEESC_EEENS1_35KernelTmaWarpSpecializedCooperativeEEENS5_IJNSA_ILi128EEENSA_ILi64EEESH_EEEaNS5_IJlSC_lEEEaSJ_NS4_8TiledMMAINS4_8MMA_AtomIJNS4_4SM904GMMA26MMA_64x64x32_S32S8S8_SS_TNEEEENS4_6LayoutINS5_IJNSA_ILi2EEESC_SC_EEENS5_IJSC_NSA_ILi0EEEST_EEEEENS5_IJNS4_10UnderscoreESW_SW_EEEEENS4_13SM90_TMA_LOADENS4_14ComposedLayoutINS4_7SwizzleILi2ELi4ELi3EEENS4_18smem_ptr_flag_bitsILi8EEENSQ_INS5_IJSB_SH_EEENS5_IJSH_SC_EEEEEEEvNS4_8identityENS4_23SM90_TMA_LOAD_MULTICASTES18_vS19_EENS_8epilogue10collective6detail29Sm90TmaWarpSpecializedAdapterINS1D_15DefaultEpilogueIaSJ_SJ_NS1C_6thread17LinearCombinationIaLi1EiiLNS1H_9ScaleType4KindE0ELNS_15FloatRoundStyleE2EaEENS1_15EpilogueDefaultEEEEEvvEEEEvNT_6ParamsE)
        /*0020*/ 	.word	0x00000000
.L_19:


//--------------------- .nv.compat                --------------------------
	.section	.nv.compat,"",@"SHT_CUDA_COMPAT_INFO"
	.align	4
        /*0000*/ 	.byte	0x02, 0x09, 0x01, 0x00, 0x02, 0x02, 0x04, 0x00, 0x02, 0x05, 0x05, 0x00, 0x03, 0x07, 0x01, 0x01
        /*0010*/ 	.byte	0x02, 0x03, 0x01, 0x00, 0x02, 0x06, 0x01, 0x00, 0x04, 0x0b, 0x08, 0x00, 0x00, 0x00, 0x00, 0x00
        /*0020*/ 	.byte	0x00, 0x00, 0x00, 0x00


//--------------------- .nv.info._ZN7cutlass13device_kernelINS_4gemm6kernel13GemmUniversalIN4cute5tupleIJiiiiEEENS1_10collective13CollectiveMmaINS1_34MainloopSm90TmaGmmaWarpSpecializedILi18ENS5_IJNS4_1CILi8EEENSA_ILi1EEESC_EEENS1_35KernelTmaWarpSpecializedCooperativeEEENS5_IJNSA_ILi128EEENSA_ILi64EEESH_EEEaNS5_IJlSC_lEEEaSJ_NS4_8TiledMMAINS4_8MMA_AtomIJNS4_4SM904GMMA26MMA_64x64x32_S32S8S8_SS_TNEEEENS4_6LayoutINS5_IJNSA_ILi2EEESC_SC_EEENS5_IJSC_NSA_ILi0EEEST_EEEEENS5_IJNS4_10UnderscoreESW_SW_EEEEENS4_13SM90_TMA_LOADENS4_14ComposedLayoutINS4_7SwizzleILi2ELi4ELi3EEENS4_18smem_ptr_flag_bitsILi8EEENSQ_INS5_IJSB_SH_EEENS5_IJSH_SC_EEEEEEEvNS4_8identityENS4_23SM90_TMA_LOAD_MULTICASTES18_vS19_EENS_8epilogue10collective6detail29Sm90TmaWarpSpecializedAdapterINS1D_15DefaultEpilogueIaSJ_SJ_NS1C_6thread17LinearCombinationIaLi1EiiLNS1H_9ScaleType4KindE0ELNS_15FloatRoundStyleE2EaEENS1_15EpilogueDefaultEEEEEvvEEEEvNT_6ParamsE --------------------------
	.section	.nv.info._ZN7cutlass13device_kernelINS_4gemm6kernel13GemmUniversalIN4cute5tupleIJiiiiEEENS1_10collective13CollectiveMmaINS1_34MainloopSm90TmaGmmaWarpSpecializedILi18ENS5_IJNS4_1CILi8EEENSA_ILi1EEESC_EEENS1_35KernelTmaWarpSpecializedCooperativeEEENS5_IJNSA_ILi128EEENSA_ILi64EEESH_EEEaNS5_IJlSC_lEEEaSJ_NS4_8TiledMMAINS4_8MMA_AtomIJNS4_4SM904GMMA26MMA_64x64x32_S32S8S8_SS_TNEEEENS4_6LayoutINS5_IJNSA_ILi2EEESC_SC_EEENS5_IJSC_NSA_ILi0EEEST_EEEEENS5_IJNS4_10UnderscoreESW_SW_EEEEENS4_13SM90_TMA_LOADENS4_14ComposedLayoutINS4_7SwizzleILi2ELi4ELi3EEENS4_18smem_ptr_flag_bitsILi8EEENSQ_INS5_IJSB_SH_EEENS5_IJSH_SC_EEEEEEEvNS4_8identityENS4_23SM90_TMA_LOAD_MULTICASTES18_vS19_EENS_8epilogue10collective6detail29Sm90TmaWarpSpecializedAdapterINS1D_15DefaultEpilogueIaSJ_SJ_NS1C_6thread17LinearCombinationIaLi1EiiLNS1H_9ScaleType4KindE0ELNS_15FloatRoundStyleE2EaEENS1_15EpilogueDefaultEEEEEvvEEEEvNT_6ParamsE,"",@"SHT_CUDA_INFO"
	.sectionflags	@""
	.align	4


	//----- nvinfo : EIATTR_CUDA_API_VERSION
	.align		4
        /*0000*/ 	.byte	0x04, 0x37
        /*0002*/ 	.short	(.L_21 - .L_20)
.L_20:
        /*0004*/ 	.word	0x00000082


	//----- nvinfo : EIATTR_KPARAM_INFO
	.align		4
.L_21:
        /*0008*/ 	.byte	0x04, 0x17
        /*000a*/ 	.short	(.L_23 - .L_22)
.L_22:
        /*000c*/ 	.word	0x00000000
        /*0010*/ 	.short	0x0000
        /*0012*/ 	.short	0x0070
        /*0014*/ 	.byte	0x00, 0xf0, 0x01, 0x10


	//----- nvinfo : EIATTR_SPARSE_MMA_MASK
	.align		4
.L_23:
        /*0018*/ 	.byte	0x03, 0x50
        /*001a*/ 	.short	0x0000


	//----- nvinfo : EIATTR_MAXREG_COUNT
	.align		4
        /*001c*/ 	.byte	0x03, 0x1b
        /*001e*/ 	.short	0x00a8


	//----- nvinfo : EIATTR_NUM_BARRIERS
	.align		4
        /*0020*/ 	.byte	0x02, 0x4c
        /*0022*/ 	.byte	0x01
	.zero		1


	//----- nvinfo : EIATTR_EXTERNS
	.align		4
        /*0024*/ 	.byte	0x04, 0x0f
        /*0026*/ 	.short	(.L_25 - .L_24)


	//   ....[0]....
	.align		4
.L_24:
        /*0028*/ 	.word	index@(__assertfail)


	//----- nvinfo : EIATTR_MERCURY_ISA_VERSION
	.align		4
.L_25:
        /*002c*/ 	.byte	0x03, 0x5f
        /*002e*/ 	.short	0x0101


	//----- nvinfo : EIATTR_INT_WARP_WIDE_INSTR_OFFSETS
	.align		4
        /*0030*/ 	.byte	0x04, 0x31
        /*0032*/ 	.short	(.L_27 - .L_26)


	//   ....[0]....
.L_26:
        /*0034*/ 	.word	0x000006b0


	//   ....[1]....
        /*0038*/ 	.word	0x000006c0


	//   ....[2]....
        /*003c*/ 	.word	0x00000840


	//----- nvinfo : EIATTR_COOP_GROUP_MASK_REGIDS
	.align		4
.L_27:
        /*0040*/ 	.byte	0x04, 0x29
        /*0042*/ 	.short	(.L_29 - .L_28)


	//   ....[0]....
.L_28:
        /*0044*/ 	.word	0xffffffff


	//   ....[1]....
        /*0048*/ 	.word	0xffffffff


	//   ....[2]....
        /*004c*/ 	.word	0xffffffff


	//   ....[3]....
        /*0050*/ 	.word	0xffffffff


	//   ....[4]....
        /*0054*/ 	.word	0xffffffff


	//   ....[5]....
        /*0058*/ 	.word	0xffffffff


	//----- nvinfo : EIATTR_COOP_GROUP_INSTR_OFFSETS
	.align		4
.L_29:
        /*005c*/ 	.byte	0x04, 0x28
        /*005e*/ 	.short	(.L_31 - .L_30)


	//   ....[0]....
.L_30:
        /*0060*/ 	.word	0x00000060


	//   ....[1]....
        /*0064*/ 	.word	0x00000070


	//   ....[2]....
        /*0068*/ 	.word	0x00000130


	//   ....[3]....
        /*006c*/ 	.word	0x000004e0


	//   ....[4]....
        /*0070*/ 	.word	0x000009e0


	//   ....[5]....
        /*0074*/ 	.word	0x00001410


	//----- nvinfo : EIATTR_REG_RECONFIG
	.align		4
.L_31:
        /*0078*/ 	.byte	0x01, 0x54
	.zero		2


	//----- nvinfo : EIATTR_SYSCALL_OFFSETS
	.align		4
        /*007c*/ 	.byte	0x04, 0x46
        /*007e*/ 	.short	(.L_33 - .L_32)


	//   ....[0]....
.L_32:
        /*0080*/ 	.word	0x000015d0


	//----- nvinfo : EIATTR_MBARRIER_INSTR_OFFSETS
	.align		4
.L_33:
        /*0084*/ 	.byte	0x04, 0x39
        /*0086*/ 	.short	(.L_35 - .L_34)


	//   ....[0]....
.L_34:
        /*0088*/ 	.word	0x00000280
        /*008c*/ 	.word	0x000000ff
        /*0090*/ 	.word	0x00000000
        /*0094*/ 	.short	0x0100
        /*0096*/ 	.byte	0x08
	.zero		1


	//   ....[1]....
        /*0098*/ 	.word	0x00000290
        /*009c*/ 	.word	0x000000ff
        /*00a0*/ 	.word	0x00000090
        /*00a4*/ 	.short	0x0100
        /*00a6*/ 	.byte	0x08
	.zero		1


	//   ....[2]....
        /*00a8*/ 	.word	0x000002a0
        /*00ac*/ 	.word	0x000000ff
        /*00b0*/ 	.word	0x00000008
        /*00b4*/ 	.short	0x0100
        /*00b6*/ 	.byte	0x08
	.zero		1


	//   ....[3]....
        /*00b8*/ 	.word	0x000002b0
        /*00bc*/ 	.word	0x000000ff
        /*00c0*/ 	.word	0x00000098
        /*00c4*/ 	.short	0x0100
        /*00c6*/ 	.byte	0x08
	.zero		1


	//   ....[4]....
        /*00c8*/ 	.word	0x000002c0
        /*00cc*/ 	.word	0x000000ff
        /*00d0*/ 	.word	0x00000010
        /*00d4*/ 	.short	0x0100
        /*00d6*/ 	.byte	0x08
	.zero		1


	//   ....[5]....
        /*00d8*/ 	.word	0x000002d0
        /*00dc*/ 	.word	0x000000ff
        /*00e0*/ 	.word	0x000000a0
        /*00e4*/ 	.short	0x0100
        /*00e6*/ 	.byte	0x08
	.zero		1


	//   ....[6]....
        /*00e8*/ 	.word	0x000002e0
        /*00ec*/ 	.word	0x000000ff
        /*00f0*/ 	.word	0x00000018
        /*00f4*/ 	.short	0x0100
        /*00f6*/ 	.byte	0x08
	.zero		1


	//   ....[7]....
        /*00f8*/ 	.word	0x000002f0
        /*00fc*/ 	.word	0x000000ff
        /*0100*/ 	.word	0x000000a8
        /*0104*/ 	.short	0x0100
        /*0106*/ 	.byte	0x08
	.zero		1


	//   ....[8]....
        /*0108*/ 	.word	0x00000300
        /*010c*/ 	.word	0x000000ff
        /*0110*/ 	.word	0x00000020
        /*0114*/ 	.short	0x0100
        /*0116*/ 	.byte	0x08
	.zero		1


	//   ....[9]....
        /*0118*/ 	.word	0x00000310
        /*011c*/ 	.word	0x000000ff
        /*0120*/ 	.word	0x000000b0
        /*0124*/ 	.short	0x0100
        /*0126*/ 	.byte	0x08
	.zero		1


	//   ....[10]....
        /*0128*/ 	.word	0x00000320
        /*012c*/ 	.word	0x000000ff
        /*0130*/ 	.word	0x00000028
        /*0134*/ 	.short	0x0100
        /*0136*/ 	.byte	0x08
	.zero		1


	//   ....[11]....
        /*0138*/ 	.word	0x00000330
        /*013c*/ 	.word	0x000000ff
        /*0140*/ 	.word	0x000000b8
        /*0144*/ 	.short	0x0100
        /*0146*/ 	.byte	0x08
	.zero		1


	//   ....[12]....
        /*0148*/ 	.word	0x00000340
        /*014c*/ 	.word	0x000000ff
        /*0150*/ 	.word	0x00000030
        /*0154*/ 	.short	0x0100
        /*0156*/ 	.byte	0x08
	.zero		1


	//   ....[13]....
        /*0158*/ 	.word	0x00000350
        /*015c*/ 	.word	0x000000ff
        /*0160*/ 	.word	0x000000c0
        /*0164*/ 	.short	0x0100
        /*0166*/ 	.byte	0x08
	.zero		1


	//   ....[14]....
        /*0168*/ 	.word	0x00000360
        /*016c*/ 	.word	0x000000ff
        /*0170*/ 	.word	0x00000038
        /*0174*/ 	.short	0x0100
        /*0176*/ 	.byte	0x08
	.zero		1


	//   ....[15]....
        /*0178*/ 	.word	0x00000370
        /*017c*/ 	.word	0x000000ff
        /*0180*/ 	.word	0x000000c8
        /*0184*/ 	.short	0x0100
        /*0186*/ 	.byte	0x08
	.zero		1


	//   ....[16]....
        /*0188*/ 	.word	0x00000380
        /*018c*/ 	.word	0x000000ff
        /*0190*/ 	.word	0x00000040
        /*0194*/ 	.short	0x0100
        /*0196*/ 	.byte	0x08
	.zero		1


	//   ....[17]....
        /*0198*/ 	.word	0x00000390
        /*019c*/ 	.word	0x000000ff
        /*01a0*/ 	.word	0x000000d0
        /*01a4*/ 	.short	0x0100
        /*01a6*/ 	.byte	0x08
	.zero		1


	//   ....[18]....
        /*01a8*/ 	.word	0x000003a0
        /*01ac*/ 	.word	0x000000ff
        /*01b0*/ 	.word	0x00000048
        /*01b4*/ 	.short	0x0100
        /*01b6*/ 	.byte	0x08
	.zero		1


	//   ....[19]....
        /*01b8*/ 	.word	0x000003b0
        /*01bc*/ 	.word	0x000000ff
        /*01c0*/ 	.word	0x000000d8
        /*01c4*/ 	.short	0x0100
        /*01c6*/ 	.byte	0x08
	.zero		1


	//   ....[20]....
        /*01c8*/ 	.word	0x000003c0
        /*01cc*/ 	.word	0x000000ff
        /*01d0*/ 	.word	0x00000050
        /*01d4*/ 	.short	0x0100
        /*01d6*/ 	.byte	0x08
	.zero		1


	//   ....[21]....
        /*01d8*/ 	.word	0x000003d0
        /*01dc*/ 	.word	0x000000ff
        /*01e0*/ 	.word	0x000000e0
        /*01e4*/ 	.short	0x0100
        /*01e6*/ 	.byte	0x08
	.zero		1


	//   ....[22]....
        /*01e8*/ 	.word	0x000003e0
        /*01ec*/ 	.word	0x000000ff
        /*01f0*/ 	.word	0x00000058
        /*01f4*/ 	.short	0x0100
        /*01f6*/ 	.byte	0x08
	.zero		1


	//   ....[23]....
        /*01f8*/ 	.word	0x000003f0
        /*01fc*/ 	.word	0x000000ff
        /*0200*/ 	.word	0x000000e8
        /*0204*/ 	.short	0x0100
        /*0206*/ 	.byte	0x08
	.zero		1


	//   ....[24]....
        /*0208*/ 	.word	0x00000400
        /*020c*/ 	.word	0x000000ff
        /*0210*/ 	.word	0x00000060
        /*0214*/ 	.short	0x0100
        /*0216*/ 	.byte	0x08
	.zero		1


	//   ....[25]....
        /*0218*/ 	.word	0x00000410
        /*021c*/ 	.word	0x000000ff
        /*0220*/ 	.word	0x000000f0
        /*0224*/ 	.short	0x0100
        /*0226*/ 	.byte	0x08
	.zero		1


	//   ....[26]....
        /*0228*/ 	.word	0x00000420
        /*022c*/ 	.word	0x000000ff
        /*0230*/ 	.word	0x00000068
        /*0234*/ 	.short	0x0100
        /*0236*/ 	.byte	0x08
	.zero		1


	//   ....[27]....
        /*0238*/ 	.word	0x00000430
        /*023c*/ 	.word	0x000000ff
        /*0240*/ 	.word	0x000000f8
        /*0244*/ 	.short	0x0100
        /*0246*/ 	.byte	0x08
	.zero		1


	//   ....[28]....
        /*0248*/ 	.word	0x00000440
        /*024c*/ 	.word	0x000000ff
        /*0250*/ 	.word	0x00000070
        /*0254*/ 	.short	0x0100
        /*0256*/ 	.byte	0x08
	.zero		1


	//   ....[29]....
        /*0258*/ 	.word	0x00000450
        /*025c*/ 	.word	0x000000ff
        /*0260*/ 	.word	0x00000100
        /*0264*/ 	.short	0x0100
        /*0266*/ 	.byte	0x08
	.zero		1


	//   ....[30]....
        /*0268*/ 	.word	0x00000460
        /*026c*/ 	.word	0x000000ff
        /*0270*/ 	.word	0x00000078
        /*0274*/ 	.short	0x0100
        /*0276*/ 	.byte	0x08
	.zero		1


	//   ....[31]....
        /*0278*/ 	.word	0x00000470
        /*027c*/ 	.word	0x000000ff
        /*0280*/ 	.word	0x00000108
        /*0284*/ 	.short	0x0100
        /*0286*/ 	.byte	0x08
	.zero		1


	//   ....[32]....
        /*0288*/ 	.word	0x00000480
        /*028c*/ 	.word	0x000000ff
        /*0290*/ 	.word	0x00000080
        /*0294*/ 	.short	0x0100
        /*0296*/ 	.byte	0x08
	.zero		1


	//   ....[33]....
        /*0298*/ 	.word	0x00000490
        /*029c*/ 	.word	0x000000ff
        /*02a0*/ 	.word	0x00000110
        /*02a4*/ 	.short	0x0100
        /*02a6*/ 	.byte	0x08
	.zero		1


	//   ....[34]....
        /*02a8*/ 	.word	0x000004a0
        /*02ac*/ 	.word	0x000000ff
        /*02b0*/ 	.word	0x00000088
        /*02b4*/ 	.short	0x0100
        /*02b6*/ 	.byte	0x08
	.zero		1


	//   ....[35]....
        /*02b8*/ 	.word	0x000004b0
        /*02bc*/ 	.word	0x000000ff
        /*02c0*/ 	.word	0x00000118
        /*02c4*/ 	.short	0x0100
        /*02c6*/ 	.byte	0x08
	.zero		1


	//   ....[36]....
        /*02c8*/ 	.word	0x000008e0
        /*02cc*/ 	.word	0x000000ff
        /*02d0*/ 	.word	0x00000130
        /*02d4*/ 	.short	0x0100
        /*02d6*/ 	.byte	0x06
	.zero		1


	//   ....[37]....
        /*02d8*/ 	.word	0x00000970
        /*02dc*/ 	.word	0x000000ff
        /*02e0*/ 	.word	0x00000138
        /*02e4*/ 	.short	0x0100
        /*02e6*/ 	.byte	0x06
	.zero		1


	//   ....[38]....
        /*02e8*/ 	.word	0x000016a0
        /*02ec*/ 	.word	0x00000003
        /*02f0*/ 	.word	0x00000000
        /*02f4*/ 	.short	0x010a
        /*02f6*/ 	.byte	0x3f
	.zero		1


	//   ....[39]....
        /*02f8*/ 	.word	0x000016e0
        /*02fc*/ 	.word	0x00000003
        /*0300*/ 	.word	0x00000000
        /*0304*/ 	.short	0x010a
        /*0306*/ 	.byte	0x3f
	.zero		1


	//   ....[40]....
        /*0308*/ 	.word	0x000019b0
        /*030c*/ 	.word	0x00000005
        /*0310*/ 	.word	0x00000000
        /*0314*/ 	.short	0x010a
        /*0316*/ 	.byte	0x3f
	.zero		1


	//   ....[41]....
        /*0318*/ 	.word	0x000019f0
        /*031c*/ 	.word	0x00000005
        /*0320*/ 	.word	0x00000000
        /*0324*/ 	.short	0x010a
        /*0326*/ 	.byte	0x3f
	.zero		1


	//   ....[42]....
        /*0328*/ 	.word	0x00001b50
        /*032c*/ 	.word	0x00000005
        /*0330*/ 	.word	0x00000000
        /*0334*/ 	.short	0x0101
        /*0336*/ 	.byte	0x3f
	.zero		1


	//   ....[43]....
        /*0338*/ 	.word	0x00001d70
        /*033c*/ 	.word	0x00000003
        /*0340*/ 	.word	0x00000000
        /*0344*/ 	.short	0x0101
        /*0346*/ 	.byte	0x3f
	.zero		1


	//   ....[44]....
        /*0348*/ 	.word	0x00004c30
        /*034c*/ 	.word	0x00000017
        /*0350*/ 	.word	0x00000090
        /*0354*/ 	.short	0x010a
        /*0356*/ 	.byte	0x3f
	.zero		1


	//   ....[45]....
        /*0358*/ 	.word	0x00004fa0
        /*035c*/ 	.word	0x00000003
        /*0360*/ 	.word	0x00000138
        /*0364*/ 	.short	0x0101
        /*0366*/ 	.byte	0x3f
	.zero		1


	//   ....[46]....
        /*0368*/ 	.word	0x00005700
        /*036c*/ 	.word	0x00000007
        /*0370*/ 	.word	0x00000000
        /*0374*/ 	.short	0x010a
        /*0376*/ 	.byte	0x3f
	.zero		1


	//   ....[47]....
        /*0378*/ 	.word	0x00005780
        /*037c*/ 	.word	0x00000008
        /*0380*/ 	.word	0x00000000
        /*0384*/ 	.short	0x010a
        /*0386*/ 	.byte	0x3f
	.zero		1


	//   ....[48]....
        /*0388*/ 	.word	0x00005810
        /*038c*/ 	.word	0x00000009
        /*0390*/ 	.word	0x00000000
        /*0394*/ 	.short	0x010a
        /*0396*/ 	.byte	0x3f
	.zero		1


	//   ....[49]....
        /*0398*/ 	.word	0x000058a0
        /*039c*/ 	.word	0x00000008
        /*03a0*/ 	.word	0x00000000
        /*03a4*/ 	.short	0x010a
        /*03a6*/ 	.byte	0x3f
	.zero		1


	//   ....[50]....
        /*03a8*/ 	.word	0x00005930
        /*03ac*/ 	.word	0x00000009
        /*03b0*/ 	.word	0x00000000
        /*03b4*/ 	.short	0x010a
        /*03b6*/ 	.byte	0x3f
	.zero		1


	//   ....[51]....
        /*03b8*/ 	.word	0x000059c0
        /*03bc*/ 	.word	0x00000008
        /*03c0*/ 	.word	0x00000000
        /*03c4*/ 	.short	0x010a
        /*03c6*/ 	.byte	0x3f
	.zero		1


	//   ....[52]....
        /*03c8*/ 	.word	0x00005a50
        /*03cc*/ 	.word	0x00000009
        /*03d0*/ 	.word	0x00000000
        /*03d4*/ 	.short	0x010a
        /*03d6*/ 	.byte	0x3f
	.zero		1


	//   ....[53]....
        /*03d8*/ 	.word	0x00005ae0
        /*03dc*/ 	.word	0x00000008
        /*03e0*/ 	.word	0x00000000
        /*03e4*/ 	.short	0x010a
        /*03e6*/ 	.byte	0x3f
	.zero		1


	//   ....[54]....
        /*03e8*/ 	.word	0x00005b70
        /*03ec*/ 	.word	0x00000009
        /*03f0*/ 	.word	0x00000000
        /*03f4*/ 	.short	0x010a
        /*03f6*/ 	.byte	0x3f
	.zero		1


	//   ....[55]....
        /*03f8*/ 	.word	0x00005c00
        /*03fc*/ 	.word	0x00000008
        /*0400*/ 	.word	0x00000000
        /*0404*/ 	.short	0x010a
        /*0406*/ 	.byte	0x3f
	.zero		1


	//   ....[56]....
        /*0408*/ 	.word	0x00005c90
        /*040c*/ 	.word	0x00000009
        /*0410*/ 	.word	0x00000000
        /*0414*/ 	.short	0x010a
        /*0416*/ 	.byte	0x3f
	.zero		1


	//   ....[57]....
        /*0418*/ 	.word	0x00005d20
        /*041c*/ 	.word	0x00000008
        /*0420*/ 	.word	0x00000000
        /*0424*/ 	.short	0x010a
        /*0426*/ 	.byte	0x3f
	.zero		1


	//   ....[58]....
        /*0428*/ 	.word	0x00005db0
        /*042c*/ 	.word	0x00000009
        /*0430*/ 	.word	0x00000000
        /*0434*/ 	.short	0x010a
        /*0436*/ 	.byte	0x3f
	.zero		1


	//   ....[59]....
        /*0438*/ 	.word	0x00005e40
        /*043c*/ 	.word	0x00000008
        /*0440*/ 	.word	0x00000000
        /*0444*/ 	.short	0x010a
        /*0446*/ 	.byte	0x3f
	.zero		1


	//   ....[60]....
        /*0448*/ 	.word	0x00005ed0
        /*044c*/ 	.word	0x00000009
        /*0450*/ 	.word	0x00000000
        /*0454*/ 	.short	0x010a
        /*0456*/ 	.byte	0x3f
	.zero		1


	//   ....[61]....
        /*0458*/ 	.word	0x00005f60
        /*045c*/ 	.word	0x00000008
        /*0460*/ 	.word	0x00000000
        /*0464*/ 	.short	0x010a
        /*0466*/ 	.byte	0x3f
	.zero		1


	//   ....[62]....
        /*0468*/ 	.word	0x00005ff0
        /*046c*/ 	.word	0x0000000b
        /*0470*/ 	.word	0x00000000
        /*0474*/ 	.short	0x010a
        /*0476*/ 	.byte	0x3f
	.zero		1


	//   ....[63]....
        /*0478*/ 	.word	0x00006080
        /*047c*/ 	.word	0x00000003
        /*0480*/ 	.word	0x00000000
        /*0484*/ 	.short	0x010a
        /*0486*/ 	.byte	0x3f
	.zero		1


	//   ....[64]....
        /*0488*/ 	.word	0x000060e0
        /*048c*/ 	.word	0x00000003
        /*0490*/ 	.word	0x00000000
        /*0494*/ 	.short	0x010a
        /*0496*/ 	.byte	0x3f
	.zero		1


	//   ....[65]....
        /*0498*/ 	.word	0x00006130
        /*049c*/ 	.word	0x00000005
        /*04a0*/ 	.word	0x00000000
        /*04a4*/ 	.short	0x010a
        /*04a6*/ 	.byte	0x3f
	.zero		1


	//   ....[66]....
        /*04a8*/ 	.word	0x00006200
        /*04ac*/ 	.word	0x00000017
        /*04b0*/ 	.word	0x00000090
        /*04b4*/ 	.short	0x010a
        /*04b6*/ 	.byte	0x3f
	.zero		1


	//   ....[67]....
        /*04b8*/ 	.word	0x000062d0
        /*04bc*/ 	.word	0x00000007
        /*04c0*/ 	.word	0x00000000
        /*04c4*/ 	.short	0x010a
        /*04c6*/ 	.byte	0x3f
	.zero		1


	//   ....[68]....
        /*04c8*/ 	.word	0x00006320
        /*04cc*/ 	.word	0x00000008
        /*04d0*/ 	.word	0x00000000
        /*04d4*/ 	.short	0x010a
        /*04d6*/ 	.byte	0x3f
	.zero		1


	//   ....[69]....
        /*04d8*/ 	.word	0x00006370
        /*04dc*/ 	.word	0x00000009
        /*04e0*/ 	.word	0x00000000
        /*04e4*/ 	.short	0x010a
        /*04e6*/ 	.byte	0x3f
	.zero		1


	//   ....[70]....
        /*04e8*/ 	.word	0x000063c0
        /*04ec*/ 	.word	0x00000008
        /*04f0*/ 	.word	0x00000000
        /*04f4*/ 	.short	0x010a
        /*04f6*/ 	.byte	0x3f
	.zero		1


	//   ....[71]....
        /*04f8*/ 	.word	0x00006410
        /*04fc*/ 	.word	0x00000009
        /*0500*/ 	.word	0x00000000
        /*0504*/ 	.short	0x010a
        /*0506*/ 	.byte	0x3f
	.zero		1


	//   ....[72]....
        /*0508*/ 	.word	0x00006460
        /*050c*/ 	.word	0x00000008
        /*0510*/ 	.word	0x00000000
        /*0514*/ 	.short	0x010a
        /*0516*/ 	.byte	0x3f
	.zero		1


	//   ....[73]....
        /*0518*/ 	.word	0x000064b0
        /*051c*/ 	.word	0x00000009
        /*0520*/ 	.word	0x00000000
        /*0524*/ 	.short	0x010a
        /*0526*/ 	.byte	0x3f
	.zero		1


	//   ....[74]....
        /*0528*/ 	.word	0x00006500
        /*052c*/ 	.word	0x00000008
        /*0530*/ 	.word	0x00000000
        /*0534*/ 	.short	0x010a
        /*0536*/ 	.byte	0x3f
	.zero		1


	//   ....[75]....
        /*0538*/ 	.word	0x00006550
        /*053c*/ 	.word	0x00000009
        /*0540*/ 	.word	0x00000000
        /*0544*/ 	.short	0x010a
        /*0546*/ 	.byte	0x3f
	.zero		1


	//   ....[76]....
        /*0548*/ 	.word	0x000065a0
        /*054c*/ 	.word	0x00000008
        /*0550*/ 	.word	0x00000000
        /*0554*/ 	.short	0x010a
        /*0556*/ 	.byte	0x3f
	.zero		1


	//   ....[77]....
        /*0558*/ 	.word	0x000065f0
        /*055c*/ 	.word	0x00000009
        /*0560*/ 	.word	0x00000000
        /*0564*/ 	.short	0x010a
        /*0566*/ 	.byte	0x3f
	.zero		1


	//   ....[78]....
        /*0568*/ 	.word	0x00006640
        /*056c*/ 	.word	0x00000008
        /*0570*/ 	.word	0x00000000
        /*0574*/ 	.short	0x010a
        /*0576*/ 	.byte	0x3f
	.zero		1


	//   ....[79]....
        /*0578*/ 	.word	0x00006690
        /*057c*/ 	.word	0x00000009
        /*0580*/ 	.word	0x00000000
        /*0584*/ 	.short	0x010a
        /*0586*/ 	.byte	0x3f
	.zero		1


	//   ....[80]....
        /*0588*/ 	.word	0x000066e0
        /*058c*/ 	.word	0x00000008
        /*0590*/ 	.word	0x00000000
        /*0594*/ 	.short	0x010a
        /*0596*/ 	.byte	0x3f
	.zero		1


	//   ....[81]....
        /*0598*/ 	.word	0x00006730
        /*059c*/ 	.word	0x00000009
        /*05a0*/ 	.word	0x00000000
        /*05a4*/ 	.short	0x010a
        /*05a6*/ 	.byte	0x3f
	.zero		1


	//   ....[82]....
        /*05a8*/ 	.word	0x00006780
        /*05ac*/ 	.word	0x00000008
        /*05b0*/ 	.word	0x00000000
        /*05b4*/ 	.short	0x010a
        /*05b6*/ 	.byte	0x3f
	.zero		1


	//   ....[83]....
        /*05b8*/ 	.word	0x000067d0
        /*05bc*/ 	.word	0x0000000b
        /*05c0*/ 	.word	0x00000000
        /*05c4*/ 	.short	0x010a
        /*05c6*/ 	.byte	0x3f
	.zero		1


	//----- nvinfo : EIATTR_NUM_MBARRIERS
	.align		4
.L_35:
        /*05c8*/ 	.byte	0x03, 0x38
        /*05ca*/ 	.short	0x0026


	//----- nvinfo : EIATTR_EXIT_INSTR_OFFSETS
	.align		4
        /*05cc*/ 	.byte	0x04, 0x1c
        /*05ce*/ 	.short	(.L_37 - .L_36)


	//   ....[0]....
.L_36:
        /*05d0*/ 	.word	0x00000b40


	//   ....[1]....
        /*05d4*/ 	.word	0x00001350


	//   ....[2]....
        /*05d8*/ 	.word	0x00004330


	//   ....[3]....
        /*05dc*/ 	.word	0x00004890


	//   ....[4]....
        /*05e0*/ 	.word	0x000060d0


	//----- nvinfo : EIATTR_MAX_THREADS
	.align		4
.L_37:
        /*05e4*/ 	.byte	0x04, 0x05
        /*05e6*/ 	.short	(.L_39 - .L_38)
.L_38:
        /*05e8*/ 	.word	0x00000180
        /*05ec*/ 	.word	0x00000001
        /*05f0*/ 	.word	0x00000001


	//----- nvinfo : EIATTR_CRS_STACK_SIZE
	.align		4
.L_39:
        /*05f4*/ 	.byte	0x04, 0x1e
        /*05f6*/ 	.short	(.L_41 - .L_40)
.L_40:
        /*05f8*/ 	.word	0x00000000


	//----- nvinfo : EIATTR_CBANK_PARAM_SIZE
	.align		4
.L_41:
        /*05fc*/ 	.byte	0x03, 0x19
        /*05fe*/ 	.short	0x0470


	//----- nvinfo : EIATTR_PARAM_CBANK
	.align		4
        /*0600*/ 	.byte	0x04, 0x0a
        /*0602*/ 	.short	(.L_43 - .L_42)
	.align		4
.L_42:
        /*0604*/ 	.word	index@(.nv.constant0._ZN7cutlass13device_kernelINS_4gemm6kernel13GemmUniversalIN4cute5tupleIJiiiiEEENS1_10collective13CollectiveMmaINS1_34MainloopSm90TmaGmmaWarpSpecializedILi18ENS5_IJNS4_1CILi8EEENSA_ILi1EEESC_EEENS1_35KernelTmaWarpSpecializedCooperativeEEENS5_IJNSA_ILi128EEENSA_ILi64EEESH_EEEaNS5_IJlSC_lEEEaSJ_NS4_8TiledMMAINS4_8MMA_AtomIJNS4_4SM904GMMA26MMA_64x64x32_S32S8S8_SS_TNEEEENS4_6LayoutINS5_IJNSA_ILi2EEESC_SC_EEENS5_IJSC_NSA_ILi0EEEST_EEEEENS5_IJNS4_10UnderscoreESW_SW_EEEEENS4_13SM90_TMA_LOADENS4_14ComposedLayoutINS4_7SwizzleILi2ELi4ELi3EEENS4_18smem_ptr_flag_bitsILi8EEENSQ_INS5_IJSB_SH_EEENS5_IJSH_SC_EEEEEEEvNS4_8identityENS4_23SM90_TMA_LOAD_MULTICASTES18_vS19_EENS_8epilogue10collective6detail29Sm90TmaWarpSpecializedAdapterINS1D_15DefaultEpilogueIaSJ_SJ_NS1C_6thread17LinearCombinationIaLi1EiiLNS1H_9ScaleType4KindE0ELNS_15FloatRoundStyleE2EaEENS1_15EpilogueDefaultEEEEEvvEEEEvNT_6ParamsE)
        /*0608*/ 	.short	0x0210
        /*060a*/ 	.short	0x0470


	//----- nvinfo : EIATTR_SW_WAR
	.align		4
.L_43:
        /*060c*/ 	.byte	0x04, 0x36
        /*060e*/ 	.short	(.L_45 - .L_44)
.L_44:
        /*0610*/ 	.word	0x00000008
.L_45:


//--------------------- .nv.callgraph             --------------------------
	.section	.nv.callgraph,"",@"SHT_CUDA_CALLGRAPH"
	.align	4
	.sectionentsize	8
	.align		4
        /*0000*/ 	.word	0x00000000
	.align		4
        /*0004*/ 	.word	0xffffffff
	.align		4
        /*0008*/ 	.word	index@(_ZN7cutlass13device_kernelINS_4gemm6kernel13GemmUniversalIN4cute5tupleIJiiiiEEENS1_10collective13CollectiveMmaINS1_34MainloopSm90TmaGmmaWarpSpecializedILi18ENS5_IJNS4_1CILi8EEENSA_ILi1EEESC_EEENS1_35KernelTmaWarpSpecializedCooperativeEEENS5_IJNSA_ILi128EEENSA_ILi64EEESH_EEEaNS5_IJlSC_lEEEaSJ_NS4_8TiledMMAINS4_8MMA_AtomIJNS4_4SM904GMMA26MMA_64x64x32_S32S8S8_SS_TNEEEENS4_6LayoutINS5_IJNSA_ILi2EEESC_SC_EEENS5_IJSC_NSA_ILi0EEEST_EEEEENS5_IJNS4_10UnderscoreESW_SW_EEEEENS4_13SM90_TMA_LOADENS4_14ComposedLayoutINS4_7SwizzleILi2ELi4ELi3EEENS4_18smem_ptr_flag_bitsILi8EEENSQ_INS5_IJSB_SH_EEENS5_IJSH_SC_EEEEEEEvNS4_8identityENS4_23SM90_TMA_LOAD_MULTICASTES18_vS19_EENS_8epilogue10collective6detail29Sm90TmaWarpSpecializedAdapterINS1D_15DefaultEpilogueIaSJ_SJ_NS1C_6thread17LinearCombinationIaLi1EiiLNS1H_9ScaleType4KindE0ELNS_15FloatRoundStyleE2EaEENS1_15EpilogueDefaultEEEEEvvEEEEvNT_6ParamsE)
	.align		4
        /*000c*/ 	.word	index@(__assertfail)
	.align		4
        /*0010*/ 	.word	0x00000000
	.align		4
        /*0014*/ 	.word	0xfffffffe
	.align		4
        /*0018*/ 	.word	0x00000000
	.align		4
        /*001c*/ 	.word	0xfffffffd
	.align		4
        /*0020*/ 	.word	0x00000000
	.align		4
        /*0024*/ 	.word	0xfffffffc


//--------------------- .nv.constant4             --------------------------
	.section	.nv.constant4,"a",@progbits
	.align	8
	.align		8
.nv.constant4:
        /*0000*/ 	.dword	__assertfail
	.align		8
        /*0008*/ 	.dword	__unnamed_1
	.align		8
        /*0010*/ 	.dword	_ZN40_INTERNAL_23cdc37b_4_k_cu_d422f9d2_205414cuda3std3__45__cpo5beginE
	.align		8
        /*0018*/ 	.dword	_ZN40_INTERNAL_23cdc37b_4_k_cu_d422f9d2_205414cuda3std3__45__cpo3endE
	.align		8
        /*0020*/ 	.dword	_ZN40_INTERNAL_23cdc37b_4_k_cu_d422f9d2_205414cuda3std3__45__cpo6cbeginE
	.align		8
        /*0028*/ 	.dword	_ZN40_INTERNAL_23cdc37b_4_k_cu_d422f9d2_205414cuda3std3__45__cpo4cendE
	.align		8
        /*0030*/ 	.dword	_ZN40_INTERNAL_23cdc37b_4_k_cu_d422f9d2_205414cuda3std3__442_GLOBAL__N__23cdc37b_4_k_cu_d422f9d2_205416ignoreE
	.align		8
        /*0038*/ 	.dword	_ZN40_INTERNAL_23cdc37b_4_k_cu_d422f9d2_205414cuda3std3__419piecewise_constructE
	.align		8
        /*0040*/ 	.dword	_ZN40_INTERNAL_23cdc37b_4_k_cu_d422f9d2_205414cuda3std3__48in_placeE
	.align		8
        /*0048*/ 	.dword	_ZN40_INTERNAL_23cdc37b_4_k_cu_d422f9d2_205414cuda3std6ranges3__45__cpo4swapE
	.align		8
        /*0050*/ 	.dword	_ZN40_INTERNAL_23cdc37b_4_k_cu_d422f9d2_205414cuda3std6ranges3__45__cpo9iter_moveE
	.align		8
        /*0058*/ 	.dword	_ZN40_INTERNAL_23cdc37b_4_k_cu_d422f9d2_205414cute7productE
	.align		8
        /*0060*/ 	.dword	_ZN40_INTERNAL_23cdc37b_4_k_cu_d422f9d2_205414cute1_E
	.align		8
        /*0068*/ 	.dword	$str$22
	.align		8
        /*0070*/ 	.dword	$str$23


//--------------------- .text._ZN7cutlass13device_kernelINS_4gemm6kernel13GemmUniversalIN4cute5tupleIJiiiiEEENS1_10collective13CollectiveMmaINS1_34MainloopSm90TmaGmmaWarpSpecializedILi18ENS5_IJNS4_1CILi8EEENSA_ILi1EEESC_EEENS1_35KernelTmaWarpSpecializedCooperativeEEENS5_IJNSA_ILi128EEENSA_ILi64EEESH_EEEaNS5_IJlSC_lEEEaSJ_NS4_8TiledMMAINS4_8MMA_AtomIJNS4_4SM904GMMA26MMA_64x64x32_S32S8S8_SS_TNEEEENS4_6LayoutINS5_IJNSA_ILi2EEESC_SC_EEENS5_IJSC_NSA_ILi0EEEST_EEEEENS5_IJNS4_10UnderscoreESW_SW_EEEEENS4_13SM90_TMA_LOADENS4_14ComposedLayoutINS4_7SwizzleILi2ELi4ELi3EEENS4_18smem_ptr_flag_bitsILi8EEENSQ_INS5_IJSB_SH_EEENS5_IJSH_SC_EEEEEEEvNS4_8identityENS4_23SM90_TMA_LOAD_MULTICASTES18_vS19_EENS_8epilogue10collective6detail29Sm90TmaWarpSpecializedAdapterINS1D_15DefaultEpilogueIaSJ_SJ_NS1C_6thread17LinearCombinationIaLi1EiiLNS1H_9ScaleType4KindE0ELNS_15FloatRoundStyleE2EaEENS1_15EpilogueDefaultEEEEEvvEEEEvNT_6ParamsE --------------------------
	.section	.text._ZN7cutlass13device_kernelINS_4gemm6kernel13GemmUniversalIN4cute5tupleIJiiiiEEENS1_10collective13CollectiveMmaINS1_34MainloopSm90TmaGmmaWarpSpecializedILi18ENS5_IJNS4_1CILi8EEENSA_ILi1EEESC_EEENS1_35KernelTmaWarpSpecializedCooperativeEEENS5_IJNSA_ILi128EEENSA_ILi64EEESH_EEEaNS5_IJlSC_lEEEaSJ_NS4_8TiledMMAINS4_8MMA_AtomIJNS4_4SM904GMMA26MMA_64x64x32_S32S8S8_SS_TNEEEENS4_6LayoutINS5_IJNSA_ILi2EEESC_SC_EEENS5_IJSC_NSA_ILi0EEEST_EEEEENS5_IJNS4_10UnderscoreESW_SW_EEEEENS4_13SM90_TMA_LOADENS4_14ComposedLayoutINS4_7SwizzleILi2ELi4ELi3EEENS4_18smem_ptr_flag_bitsILi8EEENSQ_INS5_IJSB_SH_EEENS5_IJSH_SC_EEEEEEEvNS4_8identityENS4_23SM90_TMA_LOAD_MULTICASTES18_vS19_EENS_8epilogue10collective6detail29Sm90TmaWarpSpecializedAdapterINS1D_15DefaultEpilogueIaSJ_SJ_NS1C_6thread17LinearCombinationIaLi1EiiLNS1H_9ScaleType4KindE0ELNS_15FloatRoundStyleE2EaEENS1_15EpilogueDefaultEEEEEvvEEEEvNT_6ParamsE,"ax",@progbits
	.align	128
.text._ZN7cutlass13device_kernelINS_4gemm6kernel13GemmUniversalIN4cute5tupleIJiiiiEEENS1_10collective13CollectiveMmaINS1_34MainloopSm90TmaGmmaWarpSpecializedILi18ENS5_IJNS4_1CILi8EEENSA_ILi1EEESC_EEENS1_35KernelTmaWarpSpecializedCooperativeEEENS5_IJNSA_ILi128EEENSA_ILi64EEESH_EEEaNS5_IJlSC_lEEEaSJ_NS4_8TiledMMAINS4_8MMA_AtomIJNS4_4SM904GMMA26MMA_64x64x32_S32S8S8_SS_TNEEEENS4_6LayoutINS5_IJNSA_ILi2EEESC_SC_EEENS5_IJSC_NSA_ILi0EEEST_EEEEENS5_IJNS4_10UnderscoreESW_SW_EEEEENS4_13SM90_TMA_LOADENS4_14ComposedLayoutINS4_7SwizzleILi2ELi4ELi3EEENS4_18smem_ptr_flag_bitsILi8EEENSQ_INS5_IJSB_SH_EEENS5_IJSH_SC_EEEEEEEvNS4_8identityENS4_23SM90_TMA_LOAD_MULTICASTES18_vS19_EENS_8epilogue10collective6detail29Sm90TmaWarpSpecializedAdapterINS1D_15DefaultEpilogueIaSJ_SJ_NS1C_6thread17LinearCombinationIaLi1EiiLNS1H_9ScaleType4KindE0ELNS_15FloatRoundStyleE2EaEENS1_15EpilogueDefaultEEEEEvvEEEEvNT_6ParamsE:
        .type           _ZN7cutlass13device_kernelINS_4gemm6kernel13GemmUniversalIN4cute5tupleIJiiiiEEENS1_10collective13CollectiveMmaINS1_34MainloopSm90TmaGmmaWarpSpecializedILi18ENS5_IJNS4_1CILi8EEENSA_ILi1EEESC_EEENS1_35KernelTmaWarpSpecializedCooperativeEEENS5_IJNSA_ILi128EEENSA_ILi64EEESH_EEEaNS5_IJlSC_lEEEaSJ_NS4_8TiledMMAINS4_8MMA_AtomIJNS4_4SM904GMMA26MMA_64x64x32_S32S8S8_SS_TNEEEENS4_6LayoutINS5_IJNSA_ILi2EEESC_SC_EEENS5_IJSC_NSA_ILi0EEEST_EEEEENS5_IJNS4_10UnderscoreESW_SW_EEEEENS4_13SM90_TMA_LOADENS4_14ComposedLayoutINS4_7SwizzleILi2ELi4ELi3EEENS4_18smem_ptr_flag_bitsILi8EEENSQ_INS5_IJSB_SH_EEENS5_IJSH_SC_EEEEEEEvNS4_8identityENS4_23SM90_TMA_LOAD_MULTICASTES18_vS19_EENS_8epilogue10collective6detail29Sm90TmaWarpSpecializedAdapterINS1D_15DefaultEpilogueIaSJ_SJ_NS1C_6thread17LinearCombinationIaLi1EiiLNS1H_9ScaleType4KindE0ELNS_15FloatRoundStyleE2EaEENS1_15EpilogueDefaultEEEEEvvEEEEvNT_6ParamsE,@function
        .size           _ZN7cutlass13device_kernelINS_4gemm6kernel13GemmUniversalIN4cute5tupleIJiiiiEEENS1_10collective13CollectiveMmaINS1_34MainloopSm90TmaGmmaWarpSpecializedILi18ENS5_IJNS4_1CILi8EEENSA_ILi1EEESC_EEENS1_35KernelTmaWarpSpecializedCooperativeEEENS5_IJNSA_ILi128EEENSA_ILi64EEESH_EEEaNS5_IJlSC_lEEEaSJ_NS4_8TiledMMAINS4_8MMA_AtomIJNS4_4SM904GMMA26MMA_64x64x32_S32S8S8_SS_TNEEEENS4_6LayoutINS5_IJNSA_ILi2EEESC_SC_EEENS5_IJSC_NSA_ILi0EEEST_EEEEENS5_IJNS4_10UnderscoreESW_SW_EEEEENS4_13SM90_TMA_LOADENS4_14ComposedLayoutINS4_7SwizzleILi2ELi4ELi3EEENS4_18smem_ptr_flag_bitsILi8EEENSQ_INS5_IJSB_SH_EEENS5_IJSH_SC_EEEEEEEvNS4_8identityENS4_23SM90_TMA_LOAD_MULTICASTES18_vS19_EENS_8epilogue10collective6detail29Sm90TmaWarpSpecializedAdapterINS1D_15DefaultEpilogueIaSJ_SJ_NS1C_6thread17LinearCombinationIaLi1EiiLNS1H_9ScaleType4KindE0ELNS_15FloatRoundStyleE2EaEENS1_15EpilogueDefaultEEEEEvvEEEEvNT_6ParamsE,(.L_x_168 - _ZN7cutlass13device_kernelINS_4gemm6kernel13GemmUniversalIN4cute5tupleIJiiiiEEENS1_10collective13CollectiveMmaINS1_34MainloopSm90TmaGmmaWarpSpecializedILi18ENS5_IJNS4_1CILi8EEENSA_ILi1EEESC_EEENS1_35KernelTmaWarpSpecializedCooperativeEEENS5_IJNSA_ILi128EEENSA_ILi64EEESH_EEEaNS5_IJlSC_lEEEaSJ_NS4_8TiledMMAINS4_8MMA_AtomIJNS4_4SM904GMMA26MMA_64x64x32_S32S8S8_SS_TNEEEENS4_6LayoutINS5_IJNSA_ILi2EEESC_SC_EEENS5_IJSC_NSA_ILi0EEEST_EEEEENS5_IJNS4_10UnderscoreESW_SW_EEEEENS4_13SM90_TMA_LOADENS4_14ComposedLayoutINS4_7SwizzleILi2ELi4ELi3EEENS4_18smem_ptr_flag_bitsILi8EEENSQ_INS5_IJSB_SH_EEENS5_IJSH_SC_EEEEEEEvNS4_8identityENS4_23SM90_TMA_LOAD_MULTICASTES18_vS19_EENS_8epilogue10collective6detail29Sm90TmaWarpSpecializedAdapterINS1D_15DefaultEpilogueIaSJ_SJ_NS1C_6thread17LinearCombinationIaLi1EiiLNS1H_9ScaleType4KindE0ELNS_15FloatRoundStyleE2EaEENS1_15EpilogueDefaultEEEEEvvEEEEvNT_6ParamsE)
        .other          _ZN7cutlass13device_kernelINS_4gemm6kernel13GemmUniversalIN4cute5tupleIJiiiiEEENS1_10collective13CollectiveMmaINS1_34MainloopSm90TmaGmmaWarpSpecializedILi18ENS5_IJNS4_1CILi8EEENSA_ILi1EEESC_EEENS1_35KernelTmaWarpSpecializedCooperativeEEENS5_IJNSA_ILi128EEENSA_ILi64EEESH_EEEaNS5_IJlSC_lEEEaSJ_NS4_8TiledMMAINS4_8MMA_AtomIJNS4_4SM904GMMA26MMA_64x64x32_S32S8S8_SS_TNEEEENS4_6LayoutINS5_IJNSA_ILi2EEESC_SC_EEENS5_IJSC_NSA_ILi0EEEST_EEEEENS5_IJNS4_10UnderscoreESW_SW_EEEEENS4_13SM90_TMA_LOADENS4_14ComposedLayoutINS4_7SwizzleILi2ELi4ELi3EEENS4_18smem_ptr_flag_bitsILi8EEENSQ_INS5_IJSB_SH_EEENS5_IJSH_SC_EEEEEEEvNS4_8identityENS4_23SM90_TMA_LOAD_MULTICASTES18_vS19_EENS_8epilogue10collective6detail29Sm90TmaWarpSpecializedAdapterINS1D_15DefaultEpilogueIaSJ_SJ_NS1C_6thread17LinearCombinationIaLi1EiiLNS1H_9ScaleType4KindE0ELNS_15FloatRoundStyleE2EaEENS1_15EpilogueDefaultEEEEEvvEEEEvNT_6ParamsE,@"STO_CUDA_ENTRY STV_DEFAULT"
_ZN7cutlass13device_kernelINS_4gemm6kernel13GemmUniversalIN4cute5tupleIJiiiiEEENS1_10collective13CollectiveMmaINS1_34MainloopSm90TmaGmmaWarpSpecializedILi18ENS5_IJNS4_1CILi8EEENSA_ILi1EEESC_EEENS1_35KernelTmaWarpSpecializedCooperativeEEENS5_IJNSA_ILi128EEENSA_ILi64EEESH_EEEaNS5_IJlSC_lEEEaSJ_NS4_8TiledMMAINS4_8MMA_AtomIJNS4_4SM904GMMA26MMA_64x64x32_S32S8S8_SS_TNEEEENS4_6LayoutINS5_IJNSA_ILi2EEESC_SC_EEENS5_IJSC_NSA_ILi0EEEST_EEEEENS5_IJNS4_10UnderscoreESW_SW_EEEEENS4_13SM90_TMA_LOADENS4_14ComposedLayoutINS4_7SwizzleILi2ELi4ELi3EEENS4_18smem_ptr_flag_bitsILi8EEENSQ_INS5_IJSB_SH_EEENS5_IJSH_SC_EEEEEEEvNS4_8identityENS4_23SM90_TMA_LOAD_MULTICASTES18_vS19_EENS_8epilogue10collective6detail29Sm90TmaWarpSpecializedAdapterINS1D_15DefaultEpilogueIaSJ_SJ_NS1C_6thread17LinearCombinationIaLi1EiiLNS1H_9ScaleType4KindE0ELNS_15FloatRoundStyleE2EaEENS1_15EpilogueDefaultEEEEEvvEEEEvNT_6ParamsE:
[----:B------:R-:W0:Y:S01]  /*0000*/  LDC R1, c[0x0][0x28] ;  /* 0x00000a00ff017b82 */ /* 0x000e220000000800 */
[----:B------:R-:W1:Y:S01]  /*0010*/  S2R R18, SR_TID.X ;  /* 0x0000000000127919 */ /* 0x000e620000002100 */
[----:B------:R-:W-:Y:S01]  /*0020*/  ELECT P0, URZ, PT ;  /* 0x00000000003f782f */ /* 0x000fe20003800000 */
[----:B------:R-:W-:Y:S01]  /*0030*/  BSSY B0, `(.L_x_0) ;  /* 0x000000f000007945 */ /* 0x000fe20003800000 */
[--C-:B-1----:R-:W-:Y:S02]  /*0040*/  SHF.R.U32.HI R0, RZ, 0x5, R18.reuse ;  /* 0x00000005ff007819 */ /* 0x102fe40000011612 */
[----:B------:R-:W-:-:S03]  /*0050*/  SHF.R.U32.HI R3, RZ, 0x7, R18 ;  /* 0x00000007ff037819 */ /* 0x000fc60000011612 */
[----:B------:R-:W1:Y:S04]  /*0060*/  SHFL.IDX PT, R2, R0, RZ, 0x1f ;  /* 0x00001fff00027589 */ /* 0x000e6800000e0000 */
[----:B------:R2:W3:Y:S01]  /*0070*/  SHFL.IDX PT, R5, R3, RZ, 0x1f ;  /* 0x00001fff03057589 */ /* 0x0004e200000e0000 */
[----:B-1----:R-:W-:-:S13]  /*0080*/  ISETP.NE.OR P0, PT, R2, RZ, !P0 ;  /* 0x000000ff0200720c */ /* 0x002fda0004705670 */
[----:B0-23--:R-:W-:Y:S05]  /*0090*/  @P0 BRA `(.L_x_1) ;  /* 0x0000000000200947 */ /* 0x00dfea0003800000 */
[----:B------:R-:W-:Y:S02]  /*00a0*/  ULDC.64 UR4, c[0x0][0x198] ;  /* 0x0000660000047ab9 */ /* 0x000fe40000000a00 */
[----:B------:R-:W-:Y:S02]  /*00b0*/  UIADD3 UR6, UP0, UR4, 0xf0, URZ ;  /* 0x000000f004067890 */ /* 0x000fe4000ff1e03f */
[----:B------:R-:W-:Y:S02]  /*00c0*/  UIADD3 UR4, UP1, UR4, 0x1f0, URZ ;  /* 0x000001f004047890 */ /* 0x000fe4000ff3e03f */
[----:B------:R-:W-:Y:S02]  /*00d0*/  UIADD3.X UR7, URZ, UR5, URZ, UP0, !UPT ;  /* 0x000000053f077290 */ /* 0x000fe400087fe43f */
[----:B------:R-:W-:-:S07]  /*00e0*/  UIADD3.X UR5, URZ, UR5, URZ, UP1, !UPT ;  /* 0x000000053f057290 */ /* 0x000fce0008ffe43f */
[----:B------:R0:W-:Y:S02]  /*00f0*/  UTMACCTL.PF [UR6] ;  /* 0x00000000060079b9 */ /* 0x0001e40008040000 */
[----:B------:R0:W-:Y:S02]  /*0100*/  UTMACCTL.PF [UR4] ;  /* 0x00000000040079b9 */ /* 0x0001e40008040000 */
[----:B0-----:R-:W-:Y:S01]  /*0110*/  NOP ;  /* 0x0000000000007918 */ /* 0x001fe20000000000 */
.L_x_1:
[----:B------:R-:W-:Y:S05]  /*0120*/  BSYNC B0 ;  /* 0x0000000000007941 */ /* 0x000fea0003800000 */
.L_x_0:
[----:B------:R-:W0:Y:S01]  /*0130*/  SHFL.IDX PT, R3, R0, RZ, 0x1f ;  /* 0x00001fff00037589 */ /* 0x000e2200000e0000 */
[----:B------:R-:W-:-:S04]  /*0140*/  SHF.R.S32.HI R7, RZ, 0x1f, R18 ;  /* 0x0000001fff077819 */ /* 0x000fc80000011412 */
[----:B------:R-:W-:-:S04]  /*0150*/  LEA.HI R7, R7, R18, RZ, 0x7 ;  /* 0x0000001207077211 */ /* 0x000fc800078f38ff */
[----:B------:R-:W-:Y:S02]  /*0160*/  LOP3.LUT R7, R7, 0xffffff80, RZ, 0xc0, !PT ;  /* 0xffffff8007077812 */ /* 0x000fe400078ec0ff */
[----:B0-----:R-:W-:-:S13]  /*0170*/  ISETP.NE.AND P0, PT, R3, RZ, PT ;  /* 0x000000ff0300720c */ /* 0x001fda0003f05270 */
[----:B------:R-:W-:Y:S05]  /*0180*/  @P0 BRA `(.L_x_2) ;  /* 0x0000000000d40947 */ /* 0x000fea0003800000 */
[----:B------:R-:W-:Y:S01]  /*0190*/  ELECT P0, URZ, PT ;  /* 0x00000000003f782f */ /* 0x000fe20003800000 */
[----:B------:R-:W-:-:S12]  /*01a0*/  BSSY B0, `(.L_x_2) ;  /* 0x0000033000007945 */ /* 0x000fd80003800000 */
[----:B------:R-:W-:Y:S05]  /*01b0*/  @!P0 BRA `(.L_x_3) ;  /* 0x0000000000c48947 */ /* 0x000fea0003800000 */
[----:B------:R-:W0:Y:S01]  /*01c0*/  S2UR UR8, SR_CgaCtaId ;  /* 0x00000000000879c3 */ /* 0x000e220000008800 */
[----:B------:R-:W-:Y:S01]  /*01d0*/  UMOV UR4, 0x400 ;  /* 0x0000040000047882 */ /* 0x000fe20000000000 */
[----:B------:R-:W-:Y:S01]  /*01e0*/  UMOV UR5, 0x1 ;  /* 0x0000000100057882 */ /* 0x000fe20000000000 */
[----:B------:R-:W-:Y:S02]  /*01f0*/  UMOV UR6, 0x10 ;  /* 0x0000001000067882 */ /* 0x000fe40000000000 */
[----:B------:R-:W-:-:S04]  /*0200*/  UIADD3 UR6, -UR6, 0x100000, URZ ;  /* 0x0010000006067890 */ /* 0x000fc8000fffe13f */
[----:B------:R-:W-:Y:S02]  /*0210*/  USHF.L.U32 UR7, UR6, 0xb, URZ ;  /* 0x0000000b06077899 */ /* 0x000fe4000800063f */
[----:B------:R-:W-:Y:S02]  /*0220*/  USHF.L.U32 UR6, UR6, 0x1, URZ ;  /* 0x0000000106067899 */ /* 0x000fe4000800063f */
[----:B0-----:R-:W-:Y:S02]  /*0230*/  ULEA UR8, UR8, UR4, 0x18 ;  /* 0x0000000408087291 */ /* 0x001fe4000f8ec03f */
[----:B------:R-:W-:-:S04]  /*0240*/  UIADD3 UR4, -UR5, 0x100000, URZ ;  /* 0x0010000005047890 */ /* 0x000fc8000fffe13f */
[----:B------:R-:W-:Y:S02]  /*0250*/  USHF.L.U32 UR5, UR4, 0xb, URZ ;  /* 0x0000000b04057899 */ /* 0x000fe4000800063f */
[----:B------:R-:W-:Y:S01]  /*0260*/  USHF.L.U32 UR4, UR4, 0x1, URZ ;  /* 0x0000000104047899 */ /* 0x000fe2000800063f */
[----:B------:R-:W0:Y:S11]  /*0270*/  FENCE.VIEW.ASYNC.S ;  /* 0x00000000000073c6 */ /* 0x000e360000000000 */
[----:B0-----:R0:W1:Y:S01]  /*0280*/  SYNCS.EXCH.64 URZ, [UR8], UR4 ;  /* 0x00000004083f75b2 */ /* 0x0010620008000100 */
[----:B------:R0:W2:Y:S01]  /*0290*/  SYNCS.EXCH.64 URZ, [UR8+0x90], UR6 ;  /* 0x00009006083f75b2 */ /* 0x0000a20008000100 */
[----:B------:R0:W3:Y:S01]  /*02a0*/  SYNCS.EXCH.64 URZ, [UR8+0x8], UR4 ;  /* 0x00000804083f75b2 */ /* 0x0000e20008000100 */
[----:B------:R0:W4:Y:S01]  /*02b0*/  SYNCS.EXCH.64 URZ, [UR8+0x98], UR6 ;  /* 0x00009806083f75b2 */ /* 0x0001220008000100 */
[----:B------:R0:W0:Y:S01]  /*02c0*/  SYNCS.EXCH.64 URZ, [UR8+0x10], UR4 ;  /* 0x00001004083f75b2 */ /* 0x0000220008000100 */
        /* <DEDUP_REMOVED lines=31> */
[----:B-1234-:R-:W-:Y:S01]  /*04c0*/  NOP ;  /* 0x0000000000007918 */ /* 0x01efe20000000000 */
.L_x_3:
[----:B0-----:R-:W-:Y:S05]  /*04d0*/  BSYNC B0 ;  /* 0x0000000000007941 */ /* 0x001fea0003800000 */
.L_x_2:
[----:B------:R-:W0:Y:S01]  /*04e0*/  SHFL.IDX PT, R0, R0, RZ, 0x1f ;  /* 0x00001fff00007589 */ /* 0x000e2200000e0000 */
[----:B------:R-:W1:Y:S01]  /*04f0*/  S2UR UR8, SR_CTAID.X ;  /* 0x00000000000879c3 */ /* 0x000e620000002500 */
[----:B------:R-:W-:Y:S01]  /*0500*/  IMAD.IADD R6, R18, 0x1, -R7 ;  /* 0x0000000112067824 */ /* 0x000fe200078e0a07 */
[----:B------:R-:W-:Y:S01]  /*0510*/  SHF.R.S32.HI R10, RZ, 0x1f, R3 ;  /* 0x0000001fff0a7819 */ /* 0x000fe20000011403 */
[----:B------:R-:W2:Y:S01]  /*0520*/  S2R R4, SR_CTAID.Y ;  /* 0x0000000000047919 */ /* 0x000ea20000002600 */
[----:B------:R-:W-:Y:S01]  /*0530*/  ELECT P0, URZ, PT ;  /* 0x00000000003f782f */ /* 0x000fe20003800000 */
[----:B------:R-:W-:Y:S01]  /*0540*/  NOP ;  /* 0x0000000000007918 */ /* 0x000fe20000000000 */
[----:B------:R-:W-:Y:S01]  /*0550*/  SHF.R.S32.HI R7, RZ, 0x1f, R6 ;  /* 0x0000001fff077819 */ /* 0x000fe20000011406 */
[----:B------:R-:W-:Y:S01]  /*0560*/  ULDC UR4, c[0x0][0x150] ;  /* 0x0000540000047ab9 */ /* 0x000fe20000000800 */
[----:B------:R-:W-:Y:S01]  /*0570*/  LEA.HI R10, R10, R3, RZ, 0x2 ;  /* 0x000000030a0a7211 */ /* 0x000fe200078f10ff */
[----:B------:R-:W3:Y:S01]  /*0580*/  LDC R9, c[0x0][0x144] ;  /* 0x00005100ff097b82 */ /* 0x000ee20000000800 */
[----:B------:R-:W-:Y:S01]  /*0590*/  LEA.HI R7, R7, R6, RZ, 0x3 ;  /* 0x0000000607077211 */ /* 0x000fe200078f18ff */
[----:B------:R-:W-:Y:S01]  /*05a0*/  NOP ;  /* 0x0000000000007918 */ /* 0x000fe20000000000 */
[----:B------:R-:W-:Y:S01]  /*05b0*/  LOP3.LUT R10, R10, 0x3ffffffc, RZ, 0xc0, !PT ;  /* 0x3ffffffc0a0a7812 */ /* 0x000fe200078ec0ff */
[----:B------:R-:W-:Y:S01]  /*05c0*/  IMAD.MOV.U32 R23, RZ, RZ, 0x1 ;  /* 0x00000001ff177424 */ /* 0x000fe200078e00ff */
[----:B------:R-:W-:-:S02]  /*05d0*/  SHF.R.S32.HI R8, RZ, 0x3, R7 ;  /* 0x00000003ff087819 */ /* 0x000fc40000011407 */
[----:B------:R-:W-:Y:S01]  /*05e0*/  SHF.R.S32.HI R7, RZ, 0x1f, R7 ;  /* 0x0000001fff077819 */ /* 0x000fe20000011407 */
[----:B------:R-:W-:Y:S01]  /*05f0*/  IMAD.IADD R10, R3, 0x1, -R10 ;  /* 0x00000001030a7824 */ /* 0x000fe200078e0a0a */
[----:B------:R-:W4:Y:S01]  /*0600*/  LDC R12, c[0x0][0x140] ;  /* 0x00005000ff0c7b82 */ /* 0x000f220000000800 */
[----:B------:R-:W-:Y:S02]  /*0610*/  ISETP.NE.AND P3, PT, R5, RZ, PT ;  /* 0x000000ff0500720c */ /* 0x000fe40003f65270 */
[----:B------:R-:W-:Y:S02]  /*0620*/  LEA.HI R7, R7, R8, RZ, 0x2 ;  /* 0x0000000807077211 */ /* 0x000fe400078f10ff */
[----:B0-----:R-:W-:Y:S02]  /*0630*/  ISETP.NE.OR P0, PT, R0, RZ, !P0 ;  /* 0x000000ff0000720c */ /* 0x001fe40004705670 */
[----:B------:R-:W-:Y:S02]  /*0640*/  LOP3.LUT R7, R7, 0xfffffffc, RZ, 0xc0, !PT ;  /* 0xfffffffc07077812 */ /* 0x000fe400078ec0ff */
[----:B-1----:R-:W-:-:S03]  /*0650*/  I2FP.F32.U32 R0, UR8 ;  /* 0x0000000800007c45 */ /* 0x002fc60008201000 */
[----:B------:R-:W-:Y:S02]  /*0660*/  IMAD.IADD R7, R8, 0x1, -R7 ;  /* 0x0000000108077824 */ /* 0x000fe400078e0a07 */
[----:B------:R-:W-:Y:S01]  /*0670*/  FMUL R0, R0, UR4 ;  /* 0x0000000400007c20 */ /* 0x000fe20008400000 */
[----:B------:R-:W-:Y:S01]  /*0680*/  ULDC UR4, c[0x0][0x154] ;  /* 0x0000550000047ab9 */ /* 0x000fe20000000800 */
[----:B------:R-:W-:Y:S01]  /*0690*/  IMAD R7, R10, 0x4, R7 ;  /* 0x000000040a077824 */ /* 0x000fe200078e0207 */
[----:B--2---:R-:W-:Y:S01]  /*06a0*/  I2FP.F32.U32 R8, R4 ;  /* 0x0000000400087245 */ /* 0x004fe20000201000 */
[----:B------:R-:W-:Y:S01]  /*06b0*/  VOTEU.ALL UP0, P0 ;  /* 0x00000000003f7886 */ /* 0x000fe20000000000 */
[----:B------:R-:W-:Y:S01]  /*06c0*/  VOTEU.ALL UP1, P0 ;  /* 0x00000000003f7886 */ /* 0x000fe20000020000 */
[----:B------:R-:W0:Y:S01]  /*06d0*/  F2I.U32.TRUNC.NTZ R0, R0 ;  /* 0x0000000000007305 */ /* 0x000e22000020f000 */
[C---:B------:R-:W-:Y:S02]  /*06e0*/  IMAD.SHL.U32 R22, R7.reuse, 0x4, RZ ;  /* 0x0000000407167824 */ /* 0x040fe400078e00ff */
[----:B------:R-:W-:Y:S01]  /*06f0*/  FMUL R10, R8, UR4 ;  /* 0x00000004080a7c20 */ /* 0x000fe20008400000 */
[----:B------:R-:W1:Y:S01]  /*0700*/  @!UP0 S2UR UR7, SR_CgaCtaId ;  /* 0x00000000000789c3 */ /* 0x000e620000008800 */
[----:B------:R-:W-:Y:S01]  /*0710*/  UMOV UR4, 0x20 ;  /* 0x0000002000047882 */ /* 0x000fe20000000000 */
[----:B------:R-:W-:Y:S01]  /*0720*/  @!UP0 UMOV UR6, 0x400 ;  /* 0x0000040000068882 */ /* 0x000fe20000000000 */
[----:B------:R-:W-:Y:S01]  /*0730*/  LOP3.LUT R22, R7, 0xc, R22, 0x78, !PT ;  /* 0x0000000c07167812 */ /* 0x000fe200078e7816 */
[----:B------:R-:W-:-:S04]  /*0740*/  @!UP0 UIADD3 UR4, -UR4, 0x100000, URZ ;  /* 0x0010000004048890 */ /* 0x000fc8000fffe13f */
[----:B------:R-:W-:Y:S02]  /*0750*/  @!UP0 USHF.L.U32 UR5, UR4, 0xb, URZ ;  /* 0x0000000b04058899 */ /* 0x000fe4000800063f */
[----:B------:R-:W-:Y:S01]  /*0760*/  @!UP0 USHF.L.U32 UR4, UR4, 0x1, URZ ;  /* 0x0000000104048899 */ /* 0x000fe2000800063f */
[----:B------:R-:W2:Y:S01]  /*0770*/  F2I.U32.TRUNC.NTZ R10, R10 ;  /* 0x0000000a000a7305 */ /* 0x000ea2000020f000 */
[----:B----4-:R-:W-:Y:S02]  /*0780*/  ISETP.EQ.U32.AND P2, PT, R12, 0x1, PT ;  /* 0x000000010c00780c */ /* 0x010fe40003f42070 */
[----:B------:R-:W-:Y:S01]  /*0790*/  SHF.R.S32.HI R3, RZ, 0x1f, R22 ;  /* 0x0000001fff037819 */ /* 0x000fe20000011416 */
[----:B------:R-:W4:Y:S01]  /*07a0*/  LDC R7, c[0x0][0x148] ;  /* 0x00005200ff077b82 */ /* 0x000f220000000800 */
[----:B0-----:R-:W-:Y:S02]  /*07b0*/  IMAD.MOV R14, RZ, RZ, -R0 ;  /* 0x000000ffff0e7224 */ /* 0x001fe400078e0a00 */
[----:B------:R-:W-:-:S02]  /*07c0*/  LEA.HI R8, R3, R22, RZ, 0x3 ;  /* 0x0000001603087211 */ /* 0x000fc400078f18ff */
[----:B---3--:R-:W-:Y:S02]  /*07d0*/  IMAD R3, R9, R14, UR8 ;  /* 0x0000000809037e24 */ /* 0x008fe4000f8e020e */
[----:B------:R-:W-:Y:S02]  /*07e0*/  LOP3.LUT R11, R8, 0xfffffff8, RZ, 0xc0, !PT ;  /* 0xfffffff8080b7812 */ /* 0x000fe400078ec0ff */
[----:B------:R-:W-:Y:S01]  /*07f0*/  SHF.R.S32.HI R9, RZ, 0x1f, R2 ;  /* 0x0000001fff097819 */ /* 0x000fe20000011402 */
[----:B--2---:R-:W-:Y:S02]  /*0800*/  IMAD.MOV R24, RZ, RZ, -R10 ;  /* 0x000000ffff187224 */ /* 0x004fe400078e0a0a */
[----:B------:R-:W-:Y:S01]  /*0810*/  IMAD.IADD R0, R22, 0x1, -R11 ;  /* 0x0000000116007824 */ /* 0x000fe200078e0a0b */
[----:B------:R-:W-:Y:S01]  /*0820*/  LEA.HI R9, R9, R2, RZ, 0x2 ;  /* 0x0000000209097211 */ /* 0x000fe200078f10ff */
[----:B-1----:R-:W-:Y:S01]  /*0830*/  @!UP0 ULEA UR6, UR7, UR6, 0x18 ;  /* 0x0000000607068291 */ /* 0x002fe2000f8ec03f */
[----:B------:R-:W-:-:S02]  /*0840*/  VOTEU.ALL UP0, P0 ;  /* 0x00000000003f7886 */ /* 0x000fc40000000000 */
[----:B------:R-:W-:Y:S02]  /*0850*/  LOP3.LUT R9, R9, 0xfffffffc, RZ, 0xc0, !PT ;  /* 0xfffffffc09097812 */ /* 0x000fe400078ec0ff */
[----:B------:R-:W-:Y:S02]  /*0860*/  ISETP.NE.AND P4, PT, R0, R3, PT ;  /* 0x000000030000720c */ /* 0x000fe40003f85270 */
[----:B------:R-:W-:Y:S01]  /*0870*/  LOP3.LUT P0, RZ, R6, 0x7, RZ, 0xc0, !PT ;  /* 0x0000000706ff7812 */ /* 0x000fe2000780c0ff */
[----:B------:R-:W-:Y:S02]  /*0880*/  IMAD.IADD R0, R2, 0x1, -R9 ;  /* 0x0000000102007824 */ /* 0x000fe400078e0a09 */
[----:B----4-:R-:W-:Y:S01]  /*0890*/  IMAD R9, R7, R24, R4 ;  /* 0x0000001807097224 */ /* 0x010fe200078e0204 */
[----:B------:R-:W-:Y:S01]  /*08a0*/  ISETP.LT.U32.AND P0, PT, R22, 0x8, !P0 ;  /* 0x000000081600780c */ /* 0x000fe20004701070 */
[----:B------:R-:W-:Y:S01]  /*08b0*/  VIADD R6, R5, 0xffffffff ;  /* 0xffffffff05067836 */ /* 0x000fe20000000000 */
[----:B------:R-:W-:Y:S01]  /*08c0*/  ISETP.NE.AND P1, PT, R0, 0x3, PT ;  /* 0x000000030000780c */ /* 0x000fe20003f25270 */
[----:B------:R-:W0:Y:S02]  /*08d0*/  FENCE.VIEW.ASYNC.S ;  /* 0x00000000000073c6 */ /* 0x000e240000000000 */
[----:B0-----:R0:W1:Y:S01]  /*08e0*/  @!UP0 SYNCS.EXCH.64 URZ, [UR6+0x130], UR4 ;  /* 0x00013004063f85b2 */ /* 0x0010620008000100 */
[----:B------:R-:W-:-:S02]  /*08f0*/  SEL R2, RZ, 0x1, !P0 ;  /* 0x00000001ff027807 */ /* 0x000fc40004000000 */
[----:B------:R-:W-:Y:S02]  /*0900*/  ISETP.EQ.OR P1, PT, R0, RZ, !P1 ;  /* 0x000000ff0000720c */ /* 0x000fe40004f22670 */
[----:B------:R-:W-:Y:S02]  /*0910*/  @P4 SHF.R.S32.HI R8, RZ, 0x3, R8 ;  /* 0x00000003ff084819 */ /* 0x000fe40000011408 */
[----:B------:R-:W-:Y:S02]  /*0920*/  ISETP.EQ.AND P1, PT, R5, RZ, P1 ;  /* 0x000000ff0500720c */ /* 0x000fe40000f22270 */
[----:B------:R-:W-:Y:S02]  /*0930*/  @P4 ISETP.NE.AND P5, PT, R8, R9, PT ;  /* 0x000000090800420c */ /* 0x000fe40003fa5270 */
[----:B------:R-:W-:Y:S02]  /*0940*/  ISETP.GE.U32.AND P6, PT, R6, 0x2, PT ;  /* 0x000000020600780c */ /* 0x000fe40003fc6070 */
[----:B------:R-:W-:-:S02]  /*0950*/  @P4 SEL R23, RZ, 0x1, P5 ;  /* 0x00000001ff174807 */ /* 0x000fc40002800000 */
[----:B------:R-:W-:Y:S01]  /*0960*/  SEL R19, RZ, 0x1, !P1 ;  /* 0x00000001ff137807 */ /* 0x000fe20004800000 */
[----:B------:R0:W2:Y:S01]  /*0970*/  @!UP1 SYNCS.EXCH.64 URZ, [UR6+0x138], UR4 ;  /* 0x00013804063f95b2 */ /* 0x0000a20008000100 */
[----:B------:R-:W-:Y:S01]  /*0980*/  LOP3.LUT R23, R23, R2, RZ, 0xc0, !PT ;  /* 0x0000000217177212 */ /* 0x000fe200078ec0ff */
[----:B------:R-:W-:Y:S01]  /*0990*/  NOP ;  /* 0x0000000000007918 */ /* 0x000fe20000000000 */
[----:B------:R-:W-:Y:S01]  /*09a0*/  SEL R19, R19, 0x2, P6 ;  /* 0x0000000213137807 */ /* 0x000fe20003000000 */
[----:B------:R-:W-:Y:S06]  /*09b0*/  @!P2 BRA `(.L_x_4) ;  /* 0x000000000008a947 */ /* 0x000fec0003800000 */
[----:B-12---:R-:W-:Y:S01]  /*09c0*/  UCGABAR_ARV ;  /* 0x00000000000079c7 */ /* 0x006fe20008000000 */
[----:B------:R-:W-:Y:S05]  /*09d0*/  BRA `(.L_x_5) ;  /* 0x0000000000047947 */ /* 0x000fea0003800000 */
.L_x_4:
[----:B-12---:R-:W-:Y:S01]  /*09e0*/  NOP ;  /* 0x0000000000007918 */ /* 0x006fe20000000000 */
.L_x_5:
[----:B------:R-:W1:Y:S01]  /*09f0*/  LDC R2, c[0x0][0x65c] ;  /* 0x00019700ff027b82 */ /* 0x000e620000000800 */
[----:B------:R-:W-:Y:S02]  /*0a00*/  IMAD.U32 R8, RZ, RZ, UR8 ;  /* 0x00000008ff087e24 */ /* 0x000fe4000f8e00ff */
[----:B------:R-:W-:Y:S01]  /*0a10*/  IMAD.MOV.U32 R9, RZ, RZ, RZ ;  /* 0x000000ffff097224 */ /* 0x000fe200078e00ff */
[----:B-1----:R-:W-:-:S04]  /*0a20*/  ISETP.NE.AND P1, PT, R2, 0x1, PT ;  /* 0x000000010200780c */ /* 0x002fc80003f25270 */
[----:B------:R-:W-:-:S09]  /*0a30*/  P2R R5, PR, RZ, 0x2 ;  /* 0x00000002ff057803 */ /* 0x000fd20000000000 */
[----:B------:R-:W1:Y:S01]  /*0a40*/  @P1 LDC R17, c[0x0][0x10] ;  /* 0x00000400ff111b82 */ /* 0x000e620000000800 */
[----:B------:R-:W-:Y:S02]  /*0a50*/  @P1 IMAD.MOV.U32 R5, RZ, RZ, RZ ;  /* 0x000000ffff051224 */ /* 0x000fe400078e00ff */
[----:B------:R-:W-:-:S05]  /*0a60*/  @P1 IMAD.MOV.U32 R13, RZ, RZ, RZ ;  /* 0x000000ffff0d1224 */ /* 0x000fca00078e00ff */
[----:B------:R-:W2:Y:S01]  /*0a70*/  @!P1 LDC R11, c[0x0][0xc] ;  /* 0x00000300ff0b9b82 */ /* 0x000ea20000000800 */
[----:B-1----:R-:W-:-:S04]  /*0a80*/  @P1 IMAD.WIDE.U32 R16, R17, UR8, R4 ;  /* 0x0000000811101c25 */ /* 0x002fc8000f8e0004 */
[----:B------:R-:W-:Y:S02]  /*0a90*/  @P1 IMAD.IADD R17, R17, 0x1, R13 ;  /* 0x0000000111111824 */ /* 0x000fe400078e020d */
[----:B--2---:R-:W-:-:S04]  /*0aa0*/  @!P1 IMAD.WIDE.U32 R8, R4, R11, R8 ;  /* 0x0000000b04089225 */ /* 0x004fc800078e0008 */
[----:B------:R-:W-:Y:S02]  /*0ab0*/  @!P1 IMAD.MOV.U32 R16, RZ, RZ, R8 ;  /* 0x000000ffff109224 */ /* 0x000fe400078e0008 */
[----:B------:R-:W-:Y:S01]  /*0ac0*/  @!P1 IMAD.MOV.U32 R17, RZ, RZ, R9 ;  /* 0x000000ffff119224 */ /* 0x000fe200078e0009 */
[----:B------:R-:W-:Y:S06]  /*0ad0*/  @!P2 BRA `(.L_x_6) ;  /* 0x00000000000ca947 */ /* 0x000fec0003800000 */
[----:B------:R-:W-:Y:S01]  /*0ae0*/  UCGABAR_WAIT ;  /* 0x0000000000007dc7 */ /* 0x000fe20008000000 */
[----:B------:R-:W-:Y:S01]  /*0af0*/  CCTL.IVALL ;  /* 0x00000000ff00798f */ /* 0x000fe20002000000 */
[----:B------:R-:W-:Y:S05]  /*0b00*/  BRA `(.L_x_7) ;  /* 0x0000000000047947 */ /* 0x000fea0003800000 */
.L_x_6:
[----:B------:R-:W-:Y:S06]  /*0b10*/  BAR.SYNC.DEFER_BLOCKING 0x0 ;  /* 0x0000000000007b1d */ /* 0x000fec0000010000 */
.L_x_7:
[----:B------:R-:W-:Y:S05]  /*0b20*/  @!P3 BRA `(.L_x_8) ;  /* 0x000000380004b947 */ /* 0x000fea0003800000 */
[----:B------:R-:W-:-:S13]  /*0b30*/  ISETP.GT.U32.AND P0, PT, R6, 0x1, PT ;  /* 0x000000010600780c */ /* 0x000fda0003f04070 */
[----:B0-----:R-:W-:Y:S05]  /*0b40*/  @P0 EXIT ;  /* 0x000000000000094d */ /* 0x001fea0003800000 */
[----:B------:R-:W-:Y:S01]  /*0b50*/  ULDC.64 UR4, c[0x0][0x650] ;  /* 0x0001940000047ab9 */ /* 0x000fe20000000a00 */
[----:B------:R-:W-:Y:S01]  /*0b60*/  PRMT R0, RZ, 0x7610, R0 ;  /* 0x00007610ff007816 */ /* 0x000fe20000000000 */
[----:B------:R-:W-:Y:S01]  /*0b70*/  IMAD.MOV.U32 R59, RZ, RZ, -0x1 ;  /* 0xffffffffff3b7424 */ /* 0x000fe200078e00ff */
[----:B------:R-:W-:Y:S01]  /*0b80*/  ISETP.GE.U32.AND P0, PT, R16, UR4, PT ;  /* 0x0000000410007c0c */ /* 0x000fe2000bf06070 */
[----:B------:R-:W-:Y:S02]  /*0b90*/  IMAD.MOV.U32 R60, RZ, RZ, -0x1 ;  /* 0xffffffffff3c7424 */ /* 0x000fe400078e00ff */
[----:B------:R-:W-:Y:S01]  /*0ba0*/  IMAD.MOV.U32 R61, RZ, RZ, -0x1 ;  /* 0xffffffffff3d7424 */ /* 0x000fe200078e00ff */
[----:B------:R-:W-:-:S13]  /*0bb0*/  ISETP.GE.U32.AND.EX P0, PT, R17, UR5, PT, P0 ;  /* 0x0000000511007c0c */ /* 0x000fda000bf06100 */
[----:B------:R-:W-:Y:S05]  /*0bc0*/  @P0 BRA `(.L_x_9) ;  /* 0x0000000400280947 */ /* 0x000fea0003800000 */
[----:B------:R-:W0:Y:S01]  /*0bd0*/  LDC.64 R20, c[0x0][0x628] ;  /* 0x00018a00ff147b82 */ /* 0x000e220000000a00 */
[----:B------:R-:W-:Y:S02]  /*0be0*/  IMAD.MOV.U32 R8, RZ, RZ, R16 ;  /* 0x000000ffff087224 */ /* 0x000fe400078e0010 */
[----:B------:R-:W-:-:S05]  /*0bf0*/  IMAD.MOV.U32 R9, RZ, RZ, R17 ;  /* 0x000000ffff097224 */ /* 0x000fca00078e0011 */
[----:B------:R-:W1:Y:S08]  /*0c00*/  LDC R0, c[0x0][0x630] ;  /* 0x00018c00ff007b82 */ /* 0x000e700000000800 */
[----:B------:R-:W2:Y:S01]  /*0c10*/  LDC.64 R26, c[0x0][0x620] ;  /* 0x00018800ff1a7b82 */ /* 0x000ea20000000a00 */
[----:B0-----:R-:W-:-:S04]  /*0c20*/  ISETP.NE.U32.AND P0, PT, R20, RZ, PT ;  /* 0x000000ff1400720c */ /* 0x001fc80003f05070 */
[----:B------:R-:W-:-:S13]  /*0c30*/  ISETP.NE.AND.EX P0, PT, R21, RZ, PT, P0 ;  /* 0x000000ff1500720c */ /* 0x000fda0003f05300 */
[----:B-12---:R-:W-:Y:S05]  /*0c40*/  @!P0 BRA `(.L_x_10) ;  /* 0x0000000000288947 */ /* 0x006fea0003800000 */
[----:B------:R-:W0:Y:S02]  /*0c50*/  LDC R13, c[0x0][0x634] ;  /* 0x00018d00ff0d7b82 */ /* 0x000e240000000800 */
[----:B0-----:R-:W-:-:S05]  /*0c60*/  IADD3 R13, P0, R16, R13, RZ ;  /* 0x0000000d100d7210 */ /* 0x001fca0007f1e0ff */
[----:B------:R-:W-:-:S04]  /*0c70*/  IMAD.X R15, RZ, RZ, R17, P0 ;  /* 0x000000ffff0f7224 */ /* 0x000fc800000e0611 */
[----:B------:R-:W-:-:S04]  /*0c80*/  IMAD.WIDE.U32 R8, R15, R20, RZ ;  /* 0x000000140f087225 */ /* 0x000fc800078e00ff */
[----:B------:R-:W-:-:S04]  /*0c90*/  IMAD.WIDE.U32 R10, P0, R13, R21, R8 ;  /* 0x000000150d0a7225 */ /* 0x000fc80007800008 */
[----:B------:R-:W-:-:S04]  /*0ca0*/  IMAD.WIDE.U32 R8, R13, R20, RZ ;  /* 0x000000140d087225 */ /* 0x000fc800078e00ff */
[----:B------:R-:W-:Y:S01]  /*0cb0*/  IMAD.X R13, RZ, RZ, RZ, P0 ;  /* 0x000000ffff0d7224 */ /* 0x000fe200000e06ff */
[----:B------:R-:W-:Y:S01]  /*0cc0*/  IADD3 RZ, P0, R9, R10, RZ ;  /* 0x0000000a09ff7210 */ /* 0x000fe20007f1e0ff */
[----:B------:R-:W-:-:S04]  /*0cd0*/  IMAD.MOV.U32 R12, RZ, RZ, R11 ;  /* 0x000000ffff0c7224 */ /* 0x000fc800078e000b */
[----:B------:R-:W-:-:S08]  /*0ce0*/  IMAD.WIDE.U32.X R8, R15, R21, R12, P0 ;  /* 0x000000150f087225 */ /* 0x000fd000000e040c */
.L_x_10:
[----:B------:R-:W0:Y:S01]  /*0cf0*/  LDC.64 R20, c[0x0][0x640] ;  /* 0x00019000ff147b82 */ /* 0x000e220000000a00 */
[--C-:B------:R-:W-:Y:S01]  /*0d00*/  SHF.R.U64 R61, R8, R0, R9.reuse ;  /* 0x00000000083d7219 */ /* 0x100fe20000001209 */
[----:B------:R-:W-:Y:S01]  /*0d10*/  IMAD R28, R7, R24, R4 ;  /* 0x00000018071c7224 */ /* 0x000fe200078e0204 */
[----:B------:R-:W-:Y:S01]  /*0d20*/  SHF.R.U32.HI R0, RZ, R0, R9 ;  /* 0x00000000ff007219 */ /* 0x000fe20000011609 */
[----:B------:R-:W-:Y:S01]  /*0d30*/  IMAD.MOV.U32 R25, RZ, RZ, 0x1 ;  /* 0x00000001ff197424 */ /* 0x000fe200078e00ff */
[----:B------:R-:W-:-:S03]  /*0d40*/  IADD3 R5, P0, RZ, -R61, RZ ;  /* 0x8000003dff057210 */ /* 0x000fc60007f1e0ff */
[----:B------:R-:W1:Y:S02]  /*0d50*/  LDC R6, c[0x0][0x618] ;  /* 0x00018600ff067b82 */ /* 0x000e640000000800 */
[----:B------:R-:W-:-:S04]  /*0d60*/  IMAD.X R9, RZ, RZ, ~R0, P0 ;  /* 0x000000ffff097224 */ /* 0x000fc800000e0e00 */
[-C--:B------:R-:W-:Y:S02]  /*0d70*/  IMAD R0, R9, R26.reuse, RZ ;  /* 0x0000001a09007224 */ /* 0x080fe400078e02ff */
[----:B------:R-:W2:Y:S01]  /*0d80*/  LDC R11, c[0x0][0x608] ;  /* 0x00018200ff0b7b82 */ /* 0x000ea20000000800 */
[----:B------:R-:W-:-:S04]  /*0d90*/  IMAD.WIDE.U32 R8, R5, R26, R16 ;  /* 0x0000001a05087225 */ /* 0x000fc800078e0010 */
[----:B------:R-:W-:-:S03]  /*0da0*/  IMAD R5, R5, R27, R0 ;  /* 0x0000001b05057224 */ /* 0x000fc600078e0200 */
[----:B------:R-:W3:Y:S01]  /*0db0*/  LDC R12, c[0x0][0x658] ;  /* 0x00019600ff0c7b82 */ /* 0x000ee20000000800 */
[----:B0-----:R-:W-:Y:S01]  /*0dc0*/  ISETP.NE.U32.AND P0, PT, R20, RZ, PT ;  /* 0x000000ff1400720c */ /* 0x001fe20003f05070 */
[----:B------:R-:W-:Y:S02]  /*0dd0*/  IMAD.IADD R5, R9, 0x1, R5 ;  /* 0x0000000109057824 */ /* 0x000fe400078e0205 */
[----:B------:R-:W-:Y:S01]  /*0de0*/  IMAD.MOV.U32 R9, RZ, RZ, -0x1 ;  /* 0xffffffffff097424 */ /* 0x000fe200078e00ff */
[----:B------:R-:W-:-:S03]  /*0df0*/  ISETP.NE.AND.EX P0, PT, R21, RZ, PT, P0 ;  /* 0x000000ff1500720c */ /* 0x000fc60003f05300 */
[----:B------:R-:W0:Y:S01]  /*0e00*/  LDC R15, c[0x0][0x600] ;  /* 0x00018000ff0f7b82 */ /* 0x000e220000000800 */
[-CC-:B-1----:R-:W-:Y:S02]  /*0e10*/  SHF.R.U64 R13, R8, R6.reuse, R5.reuse ;  /* 0x00000006080d7219 */ /* 0x182fe40000001205 */
[----:B------:R-:W-:-:S05]  /*0e20*/  SHF.R.U32.HI R0, RZ, R6, R5 ;  /* 0x00000006ff007219 */ /* 0x000fca0000011605 */
[----:B------:R-:W1:Y:S01]  /*0e30*/  LDC R14, c[0x0][0x648] ;  /* 0x00019200ff0e7b82 */ /* 0x000e620000000800 */
[-CC-:B--2---:R-:W-:Y:S02]  /*0e40*/  SHF.R.U64 R29, R13, R11.reuse, R0.reuse ;  /* 0x0000000b0d1d7219 */ /* 0x184fe40000001200 */
[----:B------:R-:W-:-:S05]  /*0e50*/  SHF.R.U32.HI R5, RZ, R11, R0 ;  /* 0x0000000bff057219 */ /* 0x000fca0000011600 */
[----:B------:R-:W2:Y:S01]  /*0e60*/  LDC R26, c[0x0][0x638] ;  /* 0x00018e00ff1a7b82 */ /* 0x000ea20000000800 */
[-CC-:B---3--:R-:W-:Y:S02]  /*0e70*/  SHF.R.U64 R24, R29, R12.reuse, R5.reuse ;  /* 0x0000000c1d187219 */ /* 0x188fe40000001205 */
[-C--:B------:R-:W-:Y:S02]  /*0e80*/  SHF.L.U32 R0, R9, R12.reuse, RZ ;  /* 0x0000000c09007219 */ /* 0x080fe400000006ff */
[----:B------:R-:W-:Y:S01]  /*0e90*/  SHF.R.U32.HI R5, RZ, R12, R5 ;  /* 0x0000000cff057219 */ /* 0x000fe20000011605 */
[----:B------:R-:W-:Y:S01]  /*0ea0*/  IMAD.MOV.U32 R4, RZ, RZ, R24 ;  /* 0x000000ffff047224 */ /* 0x000fe200078e0018 */
[----:B------:R-:W-:Y:S01]  /*0eb0*/  LOP3.LUT R10, RZ, R0, RZ, 0x33, !PT ;  /* 0x00000000ff0a7212 */ /* 0x000fe200078e33ff */
[----:B------:R-:W3:Y:S01]  /*0ec0*/  LDC R27, c[0x0][0x610] ;  /* 0x00018400ff1b7b82 */ /* 0x000ee20000000800 */
[----:B------:R-:W-:Y:S05]  /*0ed0*/  @!P0 BRA `(.L_x_11) ;  /* 0x0000000000288947 */ /* 0x000fea0003800000 */
[----:B------:R-:W4:Y:S02]  /*0ee0*/  LDC R9, c[0x0][0x64c] ;  /* 0x00019300ff097b82 */ /* 0x000f240000000800 */
[----:B----4-:R-:W-:-:S05]  /*0ef0*/  IADD3 R9, P0, R24, R9, RZ ;  /* 0x0000000918097210 */ /* 0x010fca0007f1e0ff */
        /* <DEDUP_REMOVED lines=8> */
.L_x_11:
[----:B-1----:R-:W-:Y:S01]  /*0f80*/  SHF.R.U64 R4, R4, R14, R5 ;  /* 0x0000000e04047219 */ /* 0x002fe20000001205 */
[----:B0-----:R-:W-:Y:S01]  /*0f90*/  VIADD R6, R15, 0xffffffff ;  /* 0xffffffff0f067836 */ /* 0x001fe20000000000 */
[----:B------:R-:W-:Y:S02]  /*0fa0*/  SHF.L.U32 R0, R25, R12, RZ ;  /* 0x0000000c19007219 */ /* 0x000fe400000006ff */
[----:B------:R-:W-:Y:S01]  /*0fb0*/  LOP3.LUT R5, R29, R10, RZ, 0xc0, !PT ;  /* 0x0000000a1d057212 */ /* 0x000fe200078ec0ff */
[----:B------:R-:W-:Y:S01]  /*0fc0*/  IMAD.MOV R7, RZ, RZ, -R4 ;  /* 0x000000ffff077224 */ /* 0x000fe200078e0a04 */
[----:B------:R-:W-:Y:S02]  /*0fd0*/  SEL R3, R3, R28, !P1 ;  /* 0x0000001c03037207 */ /* 0x000fe40004800000 */
[----:B------:R-:W-:Y:S01]  /*0fe0*/  LOP3.LUT R6, R13, R6, RZ, 0xc0, !PT ;  /* 0x000000060d067212 */ /* 0x000fe200078ec0ff */
[----:B------:R-:W-:Y:S02]  /*0ff0*/  IMAD R4, R0, R4, R5 ;  /* 0x0000000400047224 */ /* 0x000fe400078e0205 */
[----:B--2---:R-:W-:-:S02]  /*1000*/  IMAD R0, R7, R26, R24 ;  /* 0x0000001a07007224 */ /* 0x004fc400078e0218 */
[----:B---3--:R-:W-:Y:S02]  /*1010*/  IMAD R3, R4, R27, R3 ;  /* 0x0000001b04037224 */ /* 0x008fe400078e0203 */
[----:B------:R-:W-:Y:S02]  /*1020*/  IMAD.MOV.U32 R5, RZ, RZ, 0x1 ;  /* 0x00000001ff057424 */ /* 0x000fe400078e00ff */
[----:B------:R-:W-:-:S03]  /*1030*/  IMAD R4, R0, R15, R6 ;  /* 0x0000000f00047224 */ /* 0x000fc600078e0206 */
[----:B------:R-:W-:Y:S02]  /*1040*/  PRMT R0, R5, 0x7610, R0 ;  /* 0x0000761005007816 */ /* 0x000fe40000000000 */
[----:B------:R-:W-:Y:S02]  /*1050*/  SEL R60, R4, R3, !P1 ;  /* 0x00000003043c7207 */ /* 0x000fe40004800000 */
[----:B------:R-:W-:-:S07]  /*1060*/  SEL R59, R3, R4, !P1 ;  /* 0x00000004033b7207 */ /* 0x000fce0004800000 */
.L_x_9:
[----:B------:R-:W-:-:S08]  /*1070*/  NOP ;  /* 0x0000000000007918 */ /* 0x000fd00000000000 */
[----:B------:R-:W0:Y:S02]  /*1080*/  USETMAXREG.TRY_ALLOC.CTAPOOL UP0, 0xe8 ;  /* 0x000000e8000079c8 */ /* 0x000e240008000600 */
[----:B0-----:R-:W-:-:S13]  /*1090*/  PLOP3.LUT P0, PT, PT, PT, UP0, 0x80, 0x0 ;  /* 0x000000000000781c */ /* 0x001fda0003f0f008 */
[----:B------:R-:W-:Y:S05]  /*10a0*/  @!P0 BRA `(.L_x_9) ;  /* 0xfffffffc00f08947 */ /* 0x000fea000383ffff */
[----:B------:R-:W-:Y:S01]  /*10b0*/  ULDC.64 UR4, c[0x0][0x598] ;  /* 0x0001660000047ab9 */ /* 0x000fe20000000a00 */
[----:B------:R-:W-:Y:S01]  /*10c0*/  ULDC.64 UR36, c[0x0][0x208] ;  /* 0x0000820000247ab9 */ /* 0x000fe20000000a00 */
[----:B------:R-:W-:-:S04]  /*10d0*/  ISETP.NE.U32.AND P0, PT, RZ, UR4, PT ;  /* 0x00000004ff007c0c */ /* 0x000fc8000bf05070 */
[----:B------:R-:W-:-:S13]  /*10e0*/  ISETP.NE.AND.EX P0, PT, RZ, UR5, PT, P0 ;  /* 0x00000005ff007c0c */ /* 0x000fda000bf05300 */
[----:B------:R-:W-:Y:S05]  /*10f0*/  @!P0 BRA `(.L_x_12) ;  /* 0x00000000001c8947 */ /* 0x000fea0003800000 */
[----:B------:R-:W0:Y:S02]  /*1100*/  LDC.64 R4, c[0x0][0x598] ;  /* 0x00016600ff047b82 */ /* 0x000e240000000a00 */
[----:B0-----:R-:W2:Y:S02]  /*1110*/  LDG.E.64 R4, desc[UR36][R4.64] ;  /* 0x0000002404047981 */ /* 0x001ea4000c1e1b00 */
[----:B--2---:R-:W-:-:S04]  /*1120*/  ISETP.NE.U32.AND P0, PT, R4, RZ, PT ;  /* 0x000000ff0400720c */ /* 0x004fc80003f05070 */
[----:B------:R-:W-:-:S13]  /*1130*/  ISETP.NE.AND.EX P0, PT, R5, RZ, PT, P0 ;  /* 0x000000ff0500720c */ /* 0x000fda0003f05300 */
[----:B------:R-:W-:Y:S05]  /*1140*/  @!P0 BRA `(.L_x_12) ;  /* 0x0000000000088947 */ /* 0x000fea0003800000 */
[----:B------:R0:W5:Y:S01]  /*1150*/  LD.E R56, desc[UR36][R4.64] ;  /* 0x0000002404387980 */ /* 0x000162000c101900 */
[----:B------:R-:W-:Y:S05]  /*1160*/  BRA `(.L_x_13) ;  /* 0x0000000000247947 */ /* 0x000fea0003800000 */
.L_x_12:
[----:B------:R-:W-:Y:S02]  /*1170*/  ULDC.64 UR4, c[0x0][0x588] ;  /* 0x0001620000047ab9 */ /* 0x000fe40000000a00 */
[----:B------:R-:W-:-:S04]  /*1180*/  ISETP.NE.U32.AND P0, PT, RZ, UR4, PT ;  /* 0x00000004ff007c0c */ /* 0x000fc8000bf05070 */
[----:B------:R-:W-:-:S13]  /*1190*/  ISETP.NE.AND.EX P0, PT, RZ, UR5, PT, P0 ;  /* 0x00000005ff007c0c */ /* 0x000fda000bf05300 */
[----:B------:R-:W-:Y:S05]  /*11a0*/  @!P0 BRA `(.L_x_14) ;  /* 0x00000000000c8947 */ /* 0x000fea0003800000 */
[----:B------:R-:W0:Y:S02]  /*11b0*/  LDC.64 R56, c[0x0][0x588] ;  /* 0x00016200ff387b82 */ /* 0x000e240000000a00 */
[----:B0-----:R1:W5:Y:S01]  /*11c0*/  LDG.E R56, desc[UR36][R56.64] ;  /* 0x0000002438387981 */ /* 0x001362000c1e1900 */
[----:B------:R-:W-:Y:S05]  /*11d0*/  BRA `(.L_x_13) ;  /* 0x0000000000087947 */ /* 0x000fea0003800000 */
.L_x_14:
[----:B------:R-:W-:Y:S02]  /*11e0*/  ULDC UR4, c[0x0][0x580] ;  /* 0x0001600000047ab9 */ /* 0x000fe40000000800 */
[----:B------:R-:W-:-:S07]  /*11f0*/  IMAD.U32 R56, RZ, RZ, UR4 ;  /* 0x00000004ff387e24 */ /* 0x000fce000f8e00ff */
.L_x_13:
[----:B------:R-:W-:Y:S02]  /*1200*/  ULDC.64 UR4, c[0x0][0x5a0] ;  /* 0x0001680000047ab9 */ /* 0x000fe40000000a00 */
[----:B------:R-:W-:-:S04]  /*1210*/  ISETP.NE.U32.AND P0, PT, RZ, UR4, PT ;  /* 0x00000004ff007c0c */ /* 0x000fc8000bf05070 */
[----:B------:R-:W-:-:S13]  /*1220*/  ISETP.NE.AND.EX P0, PT, RZ, UR5, PT, P0 ;  /* 0x00000005ff007c0c */ /* 0x000fda000bf05300 */
[----:B------:R-:W-:Y:S05]  /*1230*/  @!P0 BRA `(.L_x_15) ;  /* 0x00000000001c8947 */ /* 0x000fea0003800000 */
[----:B0-----:R-:W0:Y:S02]  /*1240*/  LDC.64 R4, c[0x0][0x5a0] ;  /* 0x00016800ff047b82 */ /* 0x001e240000000a00 */
[----:B0-----:R-:W2:Y:S02]  /*1250*/  LDG.E.64 R4, desc[UR36][R4.64] ;  /* 0x0000002404047981 */ /* 0x001ea4000c1e1b00 */
[----:B--2---:R-:W-:-:S04]  /*1260*/  ISETP.NE.U32.AND P0, PT, R4, RZ, PT ;  /* 0x000000ff0400720c */ /* 0x004fc80003f05070 */
[----:B------:R-:W-:-:S13]  /*1270*/  ISETP.NE.AND.EX P0, PT, R5, RZ, PT, P0 ;  /* 0x000000ff0500720c */ /* 0x000fda0003f05300 */
[----:B------:R-:W-:Y:S05]  /*1280*/  @!P0 BRA `(.L_x_15) ;  /* 0x0000000000088947 */ /* 0x000fea0003800000 */
[----:B-1----:R0:W5:Y:S01]  /*1290*/  LD.E R57, desc[UR36][R4.64] ;  /* 0x0000002404397980 */ /* 0x002162000c101900 */
[----:B------:R-:W-:Y:S05]  /*12a0*/  BRA `(.L_x_16) ;  /* 0x0000000000247947 */ /* 0x000fea0003800000 */
.L_x_15:
[----:B------:R-:W-:Y:S02]  /*12b0*/  ULDC.64 UR4, c[0x0][0x590] ;  /* 0x0001640000047ab9 */ /* 0x000fe40000000a00 */
[----:B------:R-:W-:-:S04]  /*12c0*/  ISETP.NE.U32.AND P0, PT, RZ, UR4, PT ;  /* 0x00000004ff007c0c */ /* 0x000fc8000bf05070 */
[----:B------:R-:W-:-:S13]  /*12d0*/  ISETP.NE.AND.EX P0, PT, RZ, UR5, PT, P0 ;  /* 0x00000005ff007c0c */ /* 0x000fda000bf05300 */
[----:B------:R-:W-:Y:S05]  /*12e0*/  @!P0 BRA `(.L_x_17) ;  /* 0x00000000000c8947 */ /* 0x000fea0003800000 */
[----:B0-----:R-:W1:Y:S02]  /*12f0*/  LDC.64 R4, c[0x0][0x590] ;  /* 0x00016400ff047b82 */ /* 0x001e640000000a00 */
[----:B-1----:R1:W5:Y:S01]  /*1300*/  LDG.E R57, desc[UR36][R4.64] ;  /* 0x0000002404397981 */ /* 0x002362000c1e1900 */
[----:B------:R-:W-:Y:S05]  /*1310*/  BRA `(.L_x_16) ;  /* 0x0000000000087947 */ /* 0x000fea0003800000 */
.L_x_17:
[----:B------:R-:W-:Y:S02]  /*1320*/  ULDC UR4, c[0x0][0x584] ;  /* 0x0001610000047ab9 */ /* 0x000fe40000000800 */
[----:B-1----:R-:W-:-:S07]  /*1330*/  IMAD.U32 R57, RZ, RZ, UR4 ;  /* 0x00000004ff397e24 */ /* 0x002fce000f8e00ff */
.L_x_16:
[----:B------:R-:W-:-:S13]  /*1340*/  LOP3.LUT P0, RZ, R0, 0xff, RZ, 0xc0, !PT ;  /* 0x000000ff00ff7812 */ /* 0x000fda000780c0ff */
[----:B------:R-:W-:Y:S05]  /*1350*/  @!P0 EXIT ;  /* 0x000000000000894d */ /* 0x000fea0003800000 */
[----:B------:R-:W-:Y:S01]  /*1360*/  ULDC UR4, c[0x0][0x28c] ;  /* 0x0000a30000047ab9 */ /* 0x000fe20000000800 */
[----:B------:R-:W-:Y:S01]  /*1370*/  UMOV UR38, URZ ;  /* 0x0000003f00267c82 */ /* 0x000fe20008000000 */
[----:B------:R-:W-:Y:S01]  /*1380*/  UIADD3 UR4, UR4, 0x3f, URZ ;  /* 0x0000003f04047890 */ /* 0x000fe2000fffe03f */
[----:B------:R-:W-:-:S03]  /*1390*/  UMOV UR39, URZ ;  /* 0x0000003f00277c82 */ /* 0x000fc60008000000 */
[----:B------:R-:W-:-:S04]  /*13a0*/  USHF.R.S32.HI UR5, URZ, 0x1f, UR4 ;  /* 0x0000001f3f057899 */ /* 0x000fc80008011404 */
[----:B------:R-:W-:-:S04]  /*13b0*/  ULEA.HI UR5, UR5, UR4, URZ, 0x6 ;  /* 0x0000000405057291 */ /* 0x000fc8000f8f303f */
[----:B------:R-:W-:-:S12]  /*13c0*/  USHF.R.S32.HI UR40, URZ, 0x6, UR5 ;  /* 0x000000063f287899 */ /* 0x000fd80008011405 */
.L_x_105:
[----:B------:R-:W-:Y:S01]  /*13d0*/  LOP3.LUT R0, R18, 0x80, RZ, 0xc0, !PT ;  /* 0x0000008012007812 */ /* 0x000fe200078ec0ff */
[----:B------:R-:W2:Y:S01]  /*13e0*/  S2UR UR7, SR_CgaCtaId ;  /* 0x00000000000779c3 */ /* 0x000ea20000008800 */
[----:B------:R-:W-:Y:S02]  /*13f0*/  UMOV UR6, 0x400 ;  /* 0x0000040000067882 */ /* 0x000fe40000000000 */
[----:B------:R-:W-:-:S06]  /*1400*/  SHF.R.U32.HI R0, RZ, 0x7, R0 ;  /* 0x00000007ff007819 */ /* 0x000fcc0000011600 */
[----:B------:R-:W3:Y:S01]  /*1410*/  SHFL.IDX PT, R0, R0, RZ, 0x1f ;  /* 0x00001fff00007589 */ /* 0x000ee200000e0000 */
[----:B--2---:R-:W-:Y:S01]  /*1420*/  ULEA UR6, UR7, UR6, 0x18 ;  /* 0x0000000607067291 */ /* 0x004fe2000f8ec03f */
[----:B---3--:R-:W-:-:S13]  /*1430*/  R2UR UR4, R0 ;  /* 0x00000000000472ca */ /* 0x008fda00000e0000 */
[----:B------:R-:W-:-:S04]  /*1440*/  ULEA.HI UR5, UR4, UR4, URZ, 0x1 ;  /* 0x0000000404057291 */ /* 0x000fc8000f8f083f */
[----:B------:R-:W-:-:S04]  /*1450*/  ULOP3.LUT UR5, UR5, 0xffffe, URZ, 0xc0, !UPT ;  /* 0x000ffffe05057892 */ /* 0x000fc8000f8ec03f */
[----:B------:R-:W-:-:S03]  /*1460*/  UIADD3 UR5, UR4, -UR5, URZ ;  /* 0x8000000504057290 */ /* 0x000fc6000fffe03f */
[----:B------:R-:W-:Y:S01]  /*1470*/  ULDC UR4, c[0x0][0x28c] ;  /* 0x0000a30000047ab9 */ /* 0x000fe20000000800 */
[----:B------:R-:W-:Y:S01]  /*1480*/  ULEA UR5, UR5, UR6, 0xc ;  /* 0x0000000605057291 */ /* 0x000fe2000f8e603f */
[----:B------:R-:W-:-:S03]  /*1490*/  ISETP.LT.AND P0, PT, RZ, UR4, PT ;  /* 0x00000004ff007c0c */ /* 0x000fc6000bf01270 */
[----:B------:R-:W-:-:S04]  /*14a0*/  UIADD3 UR5, UR5, 0x200, URZ ;  /* 0x0000020005057890 */ /* 0x000fc8000fffe03f */
[----:B------:R-:W-:-:S04]  /*14b0*/  USHF.R.U32.HI UR5, URZ, 0x4, UR5 ;  /* 0x000000043f057899 */ /* 0x000fc80008011605 */
[----:B------:R-:W-:Y:S02]  /*14c0*/  ULOP3.LUT UR41, UR5, 0x3fff, URZ, 0xc0, !UPT ;  /* 0x00003fff05297892 */ /* 0x000fe4000f8ec03f */
[----:B0---4-:R-:W-:Y:S10]  /*14d0*/  @P0 BRA `(.L_x_18) ;  /* 0x0000000000400947 */ /* 0x011ff40003800000 */
[----:B------:R-:W-:Y:S01]  /*14e0*/  MOV R0, 0x0 ;  /* 0x0000000000007802 */ /* 0x000fe20000000f00 */
[----:B------:R-:W-:Y:S01]  /*14f0*/  ULDC.64 UR4, c[0x4][0x68] ;  /* 0x01001a0000047ab9 */ /* 0x000fe20000000a00 */
[----:B------:R-:W-:Y:S01]  /*1500*/  ULDC.64 UR6, c[0x4][0x8] ;  /* 0x0100020000067ab9 */ /* 0x000fe20000000a00 */
[----:B01----:R-:W-:Y:S01]  /*1510*/  IMAD.U32 R4, RZ, RZ, UR4 ;  /* 0x00000004ff047e24 */ /* 0x003fe2000f8e00ff */
[----:B------:R0:W1:Y:S01]  /*1520*/  LDC.64 R14, c[0x4][R0] ;  /* 0x01000000000e7b82 */ /* 0x0000620000000a00 */
[----:B------:R-:W-:Y:S01]  /*1530*/  IMAD.U32 R5, RZ, RZ, UR5 ;  /* 0x00000005ff057e24 */ /* 0x000fe2000f8e00ff */
[----:B------:R-:W-:Y:S01]  /*1540*/  ULDC.64 UR4, c[0x4][0x70] ;  /* 0x01001c0000047ab9 */ /* 0x000fe20000000a00 */
[----:B------:R-:W-:Y:S02]  /*1550*/  IMAD.U32 R10, RZ, RZ, UR6 ;  /* 0x00000006ff0a7e24 */ /* 0x000fe4000f8e00ff */
[----:B------:R-:W-:Y:S02]  /*1560*/  IMAD.U32 R6, RZ, RZ, UR4 ;  /* 0x00000004ff067e24 */ /* 0x000fe4000f8e00ff */
[----:B------:R-:W-:-:S02]  /*1570*/  IMAD.U32 R7, RZ, RZ, UR5 ;  /* 0x00000005ff077e24 */ /* 0x000fc4000f8e00ff */
[----:B------:R-:W-:Y:S02]  /*1580*/  IMAD.U32 R11, RZ, RZ, UR7 ;  /* 0x00000007ff0b7e24 */ /* 0x000fe4000f8e00ff */
[----:B------:R-:W-:Y:S02]  /*1590*/  IMAD.MOV.U32 R8, RZ, RZ, 0x1e1 ;  /* 0x000001e1ff087424 */ /* 0x000fe400078e00ff */
[----:B------:R-:W-:Y:S02]  /*15a0*/  IMAD.MOV.U32 R12, RZ, RZ, 0x1 ;  /* 0x00000001ff0c7424 */ /* 0x000fe400078e00ff */
[----:B0-----:R-:W-:-:S07]  /*15b0*/  IMAD.MOV.U32 R13, RZ, RZ, RZ ;  /* 0x000000ffff0d7224 */ /* 0x001fce00078e00ff */
[----:B------:R-:W-:-:S07]  /*15c0*/  LEPC R20, `(.L_x_18) ;  /* 0x000000001014794e */ /* 0x000fce0000000000 */
[----:B-1---5:R-:W-:Y:S05]  /*15d0*/  CALL.ABS.NOINC R14 ;  /* 0x000000000e007343 */ /* 0x022fea0003c00000 */
.L_x_18:
[----:B------:R-:W-:-:S04]  /*15e0*/  LOP3.LUT R0, R19, 0x1, RZ, 0xfc, !PT ;  /* 0x0000000113007812 */ /* 0x000fc800078efcff */
[----:B------:R-:W-:-:S13]  /*15f0*/  ISETP.NE.AND P0, PT, R0, 0x3, PT ;  /* 0x000000030000780c */ /* 0x000fda0003f05270 */
[----:B------:R-:W-:Y:S05]  /*1600*/  @!P0 BRA `(.L_x_19) ;  /* 0x0000000000048947 */ /* 0x000fea0003800000 */
[----:B------:R-:W-:Y:S01]  /*1610*/  BPT.TRAP 0x1 ;  /* 0x000000040000795c */ /* 0x000fe20000300000 */
.L_x_19:
[----:B------:R-:W2:Y:S01]  /*1620*/  S2UR UR5, SR_CgaCtaId ;  /* 0x00000000000579c3 */ /* 0x000ea20000008800 */
[----:B------:R-:W-:Y:S01]  /*1630*/  UMOV UR4, 0x400 ;  /* 0x0000040000047882 */ /* 0x000fe20000000000 */
[----:B------:R-:W-:Y:S02]  /*1640*/  IMAD.U32 R0, RZ, RZ, UR38 ;  /* 0x00000026ff007e24 */ /* 0x000fe4000f8e00ff */
[----:B------:R-:W-:-:S03]  /*1650*/  IMAD.U32 R3, RZ, RZ, UR39 ;  /* 0x00000027ff037e24 */ /* 0x000fc6000f8e00ff */
[----:B------:R-:W-:Y:S01]  /*1660*/  SHF.L.U32 R0, R0, 0x1f, RZ ;  /* 0x0000001f00007819 */ /* 0x000fe200000006ff */
[----:B--2---:R-:W-:-:S06]  /*1670*/  ULEA UR4, UR5, UR4, 0x18 ;  /* 0x0000000405047291 */ /* 0x004fcc000f8ec03f */
[----:B------:R-:W-:-:S04]  /*1680*/  IMAD.U32 R6, RZ, RZ, UR4 ;  /* 0x00000004ff067e24 */ /* 0x000fc8000f8e00ff */
[----:B------:R-:W-:-:S04]  /*1690*/  IMAD R3, R3, 0x8, R6 ;  /* 0x0000000803037824 */ /* 0x000fc800078e0206 */
[----:B------:R2:W3:Y:S01]  /*16a0*/  SYNCS.PHASECHK.TRANS64.TRYWAIT P1, [R3+URZ], R0 ;  /* 0x00000000030075a7 */ /* 0x0004e2000802017f */
[----:B------:R-:W-:Y:S05]  /*16b0*/  @!P0 BRA `(.L_x_20) ;  /* 0x0000000000048947 */ /* 0x000fea0003800000 */
[----:B------:R-:W-:Y:S01]  /*16c0*/  BPT.TRAP 0x1 ;  /* 0x000000040000795c */ /* 0x000fe20000300000 */
.L_x_20:
[----:B---3--:R-:W-:Y:S05]  /*16d0*/  @P1 BRA `(.L_x_21) ;  /* 0x0000000000081947 */ /* 0x008fea0003800000 */
[----:B------:R-:W3:Y:S02]  /*16e0*/  SYNCS.PHASECHK.TRANS64.TRYWAIT P1, [R3+URZ], R0 ;  /* 0x00000000030075a7 */ /* 0x000ee4000802017f */
[----:B---3--:R-:W-:Y:S05]  /*16f0*/  @!P1 BRA `(.L_x_22) ;  /* 0x0000004800789947 */ /* 0x008fea0003800000 */
.L_x_21:
[----:B------:R-:W-:-:S04]  /*1700*/  UISETP.LT.AND UP0, UPT, UR40, 0x1, UPT ;  /* 0x000000012800788c */ /* 0x000fc8000bf01270 */
[----:B------:R-:W-:-:S06]  /*1710*/  USEL UR4, UR40, 0x1, UP0 ;  /* 0x0000000128047887 */ /* 0x000fcc0008000000 */
[----:B--23--:R-:W-:Y:S01]  /*1720*/  IMAD.U32 R0, RZ, RZ, UR4 ;  /* 0x00000004ff007e24 */ /* 0x00cfe2000f8e00ff */
[----:B------:R-:W-:Y:S05]  /*1730*/  WARPSYNC.ALL ;  /* 0x0000000000007948 */ /* 0x000fea0003800000 */
[----:B------:R-:W-:-:S04]  /*1740*/  IADD3 R0, -R0, UR40, RZ ;  /* 0x0000002800007c10 */ /* 0x000fc8000fffe1ff */
[----:B------:R-:W-:Y:S02]  /*1750*/  ISETP.GE.AND P1, PT, R0, 0x1, PT ;  /* 0x000000010000780c */ /* 0x000fe40003f26270 */
[----:B------:R-:W-:Y:S01]  /*1760*/  R2UR UR4, R6 ;  /* 0x00000000060472ca */ /* 0x000fe200000e0000 */
[----:B------:R-:W-:Y:S01]  /*1770*/  ULOP3.LUT UR41, UR41, 0x10000, URZ, 0xfc, !UPT ;  /* 0x0001000029297892 */ /* 0x000fe2000f8efc3f */
[----:B------:R-:W-:Y:S01]  /*1780*/  WARPGROUP.ARRIVE ;  /* 0x00000000000079c5 */ /* 0x000fe20000000000 */
[----:B------:R-:W-:Y:S01]  /*1790*/  UMOV UR5, 0x80000020 ;  /* 0x8000002000057882 */ /* 0x000fe20000000000 */
[----:B------:R-:W-:-:S09]  /*17a0*/  UMOV UR7, 0x80000020 ;  /* 0x8000002000077882 */ /* 0x000fd20000000000 */
[----:B------:R-:W-:-:S04]  /*17b0*/  UIADD3 UR4, UR4, 0x24200, URZ ;  /* 0x0002420004047890 */ /* 0x000fc8000fffe03f */
[----:B------:R-:W-:-:S04]  /*17c0*/  USHF.R.U32.HI UR4, URZ, 0x4, UR4 ;  /* 0x000000043f047899 */ /* 0x000fc80008011604 */
[----:B------:R-:W-:-:S04]  /*17d0*/  ULOP3.LUT UR4, UR4, 0x3fff, URZ, 0xc0, !UPT ;  /* 0x00003fff04047892 */ /* 0x000fc8000f8ec03f */
[----:B------:R-:W-:Y:S02]  /*17e0*/  ULOP3.LUT UR9, UR4, 0x10000, URZ, 0xfc, !UPT ;  /* 0x0001000004097892 */ /* 0x000fe4000f8efc3f */
[----:B------:R-:W-:Y:S02]  /*17f0*/  ULEA UR4, UR39, UR41, 0x9 ;  /* 0x0000002927047291 */ /* 0x000fe4000f8e483f */
[----:B------:R-:W-:-:S09]  /*1800*/  ULEA UR6, UR39, UR9, 0x8 ;  /* 0x0000000927067291 */ /* 0x000fd2000f8e403f */
[----:B------:R-:W-:Y:S01]  /*1810*/  IGMMA.64x64x32.S8.S8 R24, gdesc[UR4], RZ, !UPT, gsb0 ;  /* 0x01e00000041879f1 */ /* 0x000fe2000c0410ff */
[----:B------:R-:W-:Y:S02]  /*1820*/  UIADD3 UR4, UR4, 0x2, URZ ;  /* 0x0000000204047890 */ /* 0x000fe4000fffe03f */
[----:B------:R-:W-:Y:S01]  /*1830*/  UIADD3 UR6, UR6, 0x2, URZ ;  /* 0x0000000206067890 */ /* 0x000fe2000fffe03f */
[----:B------:R-:W-:Y:S01]  /*1840*/  UMOV UR5, 0x80000020 ;  /* 0x8000002000057882 */ /* 0x000fe20000000000 */
[----:B------:R-:W-:Y:S01]  /*1850*/  UMOV UR7, 0x80000020 ;  /* 0x8000002000077882 */ /* 0x000fe20000000000 */
[----:B------:R-:W-:Y:S02]  /*1860*/  WARPGROUP.DEPBAR.LE gsb0, 0x0 ;  /* 0x00008000000079c5 */ /* 0x000fe40000010000 */
[----:B------:R-:W-:-:S06]  /*1870*/  WARPGROUP.ARRIVE ;  /* 0x00000000000079c5 */ /* 0x000fcc0000000000 */
[----:B------:R-:W-:Y:S03]  /*1880*/  IGMMA.64x64x32.S8.S8 R24, gdesc[UR4], R24, gsb0 ;  /* 0x01e00000041879f1 */ /* 0x000fe60008041018 */
[----:B------:R-:W-:Y:S02]  /*1890*/  WARPGROUP.DEPBAR.LE gsb0, 0x0 ;  /* 0x00008000000079c5 */ /* 0x000fe40000010000 */
[----:B------:R-:W-:Y:S05]  /*18a0*/  @!P1 BRA `(.L_x_23) ;  /* 0x0000000000e49947 */ /* 0x000fea0003800000 */
[----:B------:R-:W-:Y:S02]  /*18b0*/  UIADD3 UR4, UR39, 0x1, URZ ;  /* 0x0000000127047890 */ /* 0x000fe4000fffe03f */
[----:B------:R-:W-:Y:S02]  /*18c0*/  IMAD.U32 R3, RZ, RZ, UR39 ;  /* 0x00000027ff037e24 */ /* 0x000fe4000f8e00ff */
[----:B------:R-:W-:-:S04]  /*18d0*/  UISETP.NE.AND UP0, UPT, UR4, 0x12, UPT ;  /* 0x000000120400788c */ /* 0x000fc8000bf05270 */
[----:B------:R-:W-:Y:S02]  /*18e0*/  USEL UR5, URZ, 0x1, UP0 ;  /* 0x000000013f057887 */ /* 0x000fe40008000000 */
[----:B------:R-:W-:Y:S02]  /*18f0*/  USEL UR8, UR4, URZ, UP0 ;  /* 0x0000003f04087287 */ /* 0x000fe40008000000 */
[----:B------:R-:W-:-:S06]  /*1900*/  ULOP3.LUT UR5, UR38, UR5, URZ, 0x3c, !UPT ;  /* 0x0000000526057292 */ /* 0x000fcc000f8e3c3f */
[----:B------:R-:W-:-:S07]  /*1910*/  IMAD.U32 R7, RZ, RZ, UR5 ;  /* 0x00000005ff077e24 */ /* 0x000fce000f8e00ff */
.L_x_30:
[----:B------:R-:W-:Y:S05]  /*1920*/  @!P0 BRA `(.L_x_24) ;  /* 0x0000000000048947 */ /* 0x000fea0003800000 */
[----:B------:R-:W-:Y:S01]  /*1930*/  BPT.TRAP 0x1 ;  /* 0x000000040000795c */ /* 0x000fe20000300000 */
.L_x_24:
[----:B------:R-:W2:Y:S01]  /*1940*/  S2UR UR5, SR_CgaCtaId ;  /* 0x00000000000579c3 */ /* 0x000ea20000008800 */
[----:B------:R-:W-:Y:S01]  /*1950*/  UMOV UR4, 0x400 ;  /* 0x0000040000047882 */ /* 0x000fe20000000000 */
[----:B01----:R-:W-:Y:S01]  /*1960*/  IMAD.U32 R5, RZ, RZ, UR8 ;  /* 0x00000008ff057e24 */ /* 0x003fe2000f8e00ff */
[----:B------:R-:W-:Y:S01]  /*1970*/  SHF.L.U32 R4, R7, 0x1f, RZ ;  /* 0x0000001f07047819 */ /* 0x000fe200000006ff */
[----:B--2---:R-:W-:-:S06]  /*1980*/  ULEA UR4, UR5, UR4, 0x18 ;  /* 0x0000000405047291 */ /* 0x004fcc000f8ec03f */
[----:B------:R-:W-:-:S04]  /*1990*/  IMAD.U32 R6, RZ, RZ, UR4 ;  /* 0x00000004ff067e24 */ /* 0x000fc8000f8e00ff */
[----:B------:R-:W-:-:S04]  /*19a0*/  IMAD R5, R5, 0x8, R6 ;  /* 0x0000000805057824 */ /* 0x000fc800078e0206 */
[----:B------:R0:W1:Y:S01]  /*19b0*/  SYNCS.PHASECHK.TRANS64.TRYWAIT P1, [R5+URZ], R4 ;  /* 0x00000004050075a7 */ /* 0x000062000802017f */
[----:B------:R-:W-:Y:S05]  /*19c0*/  @!P0 BRA `(.L_x_25) ;  /* 0x0000000000048947 */ /* 0x000fea0003800000 */
[----:B------:R-:W-:Y:S01]  /*19d0*/  BPT.TRAP 0x1 ;  /* 0x000000040000795c */ /* 0x000fe20000300000 */
.L_x_25:
[----:B-1----:R-:W-:Y:S05]  /*19e0*/  @P1 BRA `(.L_x_26) ;  /* 0x0000000000081947 */ /* 0x002fea0003800000 */
[----:B------:R-:W1:Y:S02]  /*19f0*/  SYNCS.PHASECHK.TRANS64.TRYWAIT P1, [R5+URZ], R4 ;  /* 0x00000004050075a7 */ /* 0x000e64000802017f */
[----:B-1----:R-:W-:Y:S05]  /*1a00*/  @!P1 BRA `(.L_x_27) ;  /* 0x0000004400c89947 */ /* 0x002fea0003800000 */
.L_x_26:
[----:B------:R-:W-:Y:S01]  /*1a10*/  ULEA UR4, UR8, UR41, 0x9 ;  /* 0x0000002908047291 */ /* 0x000fe2000f8e483f */
[----:B------:R-:W-:Y:S01]  /*1a20*/  WARPGROUP.ARRIVE ;  /* 0x00000000000079c5 */ /* 0x000fe20000000000 */
[----:B------:R-:W-:Y:S01]  /*1a30*/  ULEA UR6, UR8, UR9, 0x8 ;  /* 0x0000000908067291 */ /* 0x000fe2000f8e403f */
[----:B------:R-:W-:Y:S01]  /*1a40*/  UMOV UR5, 0x80000020 ;  /* 0x8000002000057882 */ /* 0x000fe20000000000 */
[----:B------:R-:W-:-:S07]  /*1a50*/  UMOV UR7, 0x80000020 ;  /* 0x8000002000077882 */ /* 0x000fce0000000000 */
[----:B------:R-:W-:Y:S01]  /*1a60*/  IGMMA.64x64x32.S8.S8 R24, gdesc[UR4], R24, gsb0 ;  /* 0x01e00000041879f1 */ /* 0x000fe20008041018 */
        /* <DEDUP_REMOVED lines=9> */
[----:B------:R-:W-:Y:S01]  /*1b00*/  BPT.TRAP 0x1 ;  /* 0x000000040000795c */ /* 0x000fe20000300000 */
.L_x_28:
[----:B------:R-:W-:-:S13]  /*1b10*/  ISETP.NE.AND P1, PT, R23, RZ, PT ;  /* 0x000000ff1700720c */ /* 0x000fda0003f25270 */
[----:B01----:R-:W-:-:S04]  /*1b20*/  @P1 IMAD R4, R3, 0x8, R6 ;  /* 0x0000000803041824 */ /* 0x003fc800078e0206 */
[----:B------:R-:W-:-:S05]  /*1b30*/  @P1 VIADD R5, R4, 0x90 ;  /* 0x0000009004051836 */ /* 0x000fca0000000000 */
[----:B------:R-:W-:-:S04]  /*1b40*/  @P1 PRMT R5, R22, 0x654, R5 ;  /* 0x0000065416051816 */ /* 0x000fc80000000005 */
[----:B------:R0:W-:Y:S01]  /*1b50*/  @P1 SYNCS.ARRIVE.TRANS64.RED.A1T0 RZ, [R5+URZ], RZ ;  /* 0x000000ff05ff19a7 */ /* 0x0001e2000810043f */
[----:B------:R-:W-:-:S13]  /*1b60*/  ISETP.GT.U32.AND P1, PT, R19, 0x1, PT ;  /* 0x000000011300780c */ /* 0x000fda0003f24070 */
[----:B0-----:R-:W-:Y:S05]  /*1b70*/  @P1 BRA `(.L_x_29) ;  /* 0x0000000000041947 */ /* 0x001fea0003800000 */
[----:B------:R-:W-:Y:S01]  /*1b80*/  BPT.TRAP 0x1 ;  /* 0x000000040000795c */ /* 0x000fe20000300000 */
.L_x_29:
[----:B------:R-:W-:Y:S01]  /*1b90*/  UIADD3 UR8, UR8, 0x1, URZ ;  /* 0x0000000108087890 */ /* 0x000fe2000fffe03f */
[C---:B------:R-:W-:Y:S01]  /*1ba0*/  ISETP.GT.AND P2, PT, R0.reuse, 0x1, PT ;  /* 0x000000010000780c */ /* 0x040fe20003f44270 */
[----:B------:R-:W-:Y:S02]  /*1bb0*/  VIADD R3, R3, 0x1 ;  /* 0x0000000103037836 */ /* 0x000fe40000000000 */
[----:B------:R-:W-:Y:S01]  /*1bc0*/  UISETP.NE.AND UP0, UPT, UR8, 0x12, UPT ;  /* 0x000000120800788c */ /* 0x000fe2000bf05270 */
[----:B------:R-:W-:Y:S02]  /*1bd0*/  VIADD R0, R0, 0xffffffff ;  /* 0xffffffff00007836 */ /* 0x000fe40000000000 */
[C---:B------:R-:W-:Y:S01]  /*1be0*/  ISETP.NE.AND P1, PT, R3.reuse, 0x12, PT ;  /* 0x000000120300780c */ /* 0x040fe20003f25270 */
[----:B------:R-:W-:Y:S02]  /*1bf0*/  USEL UR4, URZ, 0x1, UP0 ;  /* 0x000000013f047887 */ /* 0x000fe40008000000 */
[----:B------:R-:W-:Y:S01]  /*1c00*/  USEL UR8, UR8, URZ, UP0 ;  /* 0x0000003f08087287 */ /* 0x000fe20008000000 */
[----:B------:R-:W-:-:S03]  /*1c10*/  SEL R3, R3, RZ, P1 ;  /* 0x000000ff03037207 */ /* 0x000fc60000800000 */
[----:B------:R-:W-:Y:S01]  /*1c20*/  LOP3.LUT R7, R7, UR4, RZ, 0x3c, !PT ;  /* 0x0000000407077c12 */ /* 0x000fe2000f8e3cff */
[----:B------:R-:W-:Y:S07]  /*1c30*/  @P2 BRA `(.L_x_30) ;  /* 0xfffffffc00382947 */ /* 0x000fee000383ffff */
.L_x_23:
[----:B------:R-:W2:Y:S02]  /*1c40*/  LDC R0, c[0x0][0x28c] ;  /* 0x0000a300ff007b82 */ /* 0x000ea40000000800 */
[----:B--2---:R-:W-:-:S13]  /*1c50*/  ISETP.GE.AND P1, PT, R0, 0x1, PT ;  /* 0x000000010000780c */ /* 0x004fda0003f26270 */
[----:B------:R-:W-:Y:S05]  /*1c60*/  @!P1 BRA `(.L_x_31) ;  /* 0x0000000000509947 */ /* 0x000fea0003800000 */
[----:B------:R-:W-:Y:S05]  /*1c70*/  @!P0 BRA `(.L_x_32) ;  /* 0x0000000000048947 */ /* 0x000fea0003800000 */
[----:B------:R-:W-:Y:S01]  /*1c80*/  BPT.TRAP 0x1 ;  /* 0x000000040000795c */ /* 0x000fe20000300000 */
.L_x_32:
[----:B------:R-:W-:Y:S01]  /*1c90*/  ISETP.NE.AND P0, PT, R23, RZ, PT ;  /* 0x000000ff1700720c */ /* 0x000fe20003f05270 */
[----:B------:R-:W-:Y:S01]  /*1ca0*/  BSSY B0, `(.L_x_33) ;  /* 0x000000e000007945 */ /* 0x000fe20003800000 */
[----:B------:R-:W-:-:S11]  /*1cb0*/  ISETP.GT.U32.AND P1, PT, R19, 0x1, PT ;  /* 0x000000011300780c */ /* 0x000fd60003f24070 */
[----:B------:R-:W-:Y:S05]  /*1cc0*/  @!P0 BRA `(.L_x_34) ;  /* 0x00000000002c8947 */ /* 0x000fea0003800000 */
[----:B------:R-:W-:-:S04]  /*1cd0*/  UISETP.LT.AND UP0, UPT, UR40, 0x1, UPT ;  /* 0x000000012800788c */ /* 0x000fc8000bf01270 */
[----:B------:R-:W-:-:S04]  /*1ce0*/  USEL UR6, UR40, 0x1, UP0 ;  /* 0x0000000128067887 */ /* 0x000fc80008000000 */
[----:B------:R-:W-:-:S04]  /*1cf0*/  UIADD3 UR6, UR39, UR40, -UR6 ;  /* 0x0000002827067290 */ /* 0x000fc8000fffe806 */
[----:B------:R-:W-:-:S04]  /*1d00*/  UIMAD.WIDE.U32 UR4, UR6, 0x38e38e39, URZ ;  /* 0x38e38e39060478a5 */ /* 0x000fc8000f8e003f */
[----:B------:R-:W-:-:S04]  /*1d10*/  USHF.R.U32.HI UR4, URZ, 0x2, UR5 ;  /* 0x000000023f047899 */ /* 0x000fc80008011605 */
[----:B------:R-:W-:-:S06]  /*1d20*/  UIMAD UR6, UR4, -0x12, UR6 ;  /* 0xffffffee040678a4 */ /* 0x000fcc000f8e0206 */
[----:B------:R-:W-:-:S04]  /*1d30*/  IMAD.U32 R3, RZ, RZ, UR6 ;  /* 0x00000006ff037e24 */ /* 0x000fc8000f8e00ff */
[----:B------:R-:W-:-:S04]  /*1d40*/  IMAD R0, R3, 0x8, R6 ;  /* 0x0000000803007824 */ /* 0x000fc800078e0206 */
[----:B------:R-:W-:-:S05]  /*1d50*/  VIADD R3, R0, 0x90 ;  /* 0x0000009000037836 */ /* 0x000fca0000000000 */
[----:B------:R-:W-:-:S04]  /*1d60*/  PRMT R3, R22, 0x654, R3 ;  /* 0x0000065416037816 */ /* 0x000fc80000000003 */
[----:B------:R2:W-:Y:S03]  /*1d70*/  SYNCS.ARRIVE.TRANS64.RED.A1T0 RZ, [R3+URZ], RZ ;  /* 0x000000ff03ff79a7 */ /* 0x0005e6000810043f */
.L_x_34:
[----:B------:R-:W-:Y:S05]  /*1d80*/  BSYNC B0 ;  /* 0x0000000000007941 */ /* 0x000fea0003800000 */
.L_x_33:
[----:B------:R-:W-:Y:S05]  /*1d90*/  @P1 BRA `(.L_x_31) ;  /* 0x0000000000041947 */ /* 0x000fea0003800000 */
[----:B------:R-:W-:Y:S01]  /*1da0*/  BPT.TRAP 0x1 ;  /* 0x000000040000795c */ /* 0x000fe20000300000 */
.L_x_31:
[----:B------:R-:W3:Y:S01]  /*1db0*/  LDC R8, c[0x0][0x288] ;  /* 0x0000a200ff087b82 */ /* 0x000ee20000000800 */
[----:B01----:R-:W-:Y:S01]  /*1dc0*/  LOP3.LUT R4, R18, 0x60, RZ, 0xc0, !PT ;  /* 0x0000006012047812 */ /* 0x003fe200078ec0ff */
[----:B------:R-:W-:Y:S01]  /*1dd0*/  IMAD.SHL.U32 R7, R60, 0x40, RZ ;  /* 0x000000403c077824 */ /* 0x000fe200078e00ff */
[----:B------:R-:W-:Y:S01]  /*1de0*/  UIADD3 UR39, UR40, UR39, URZ ;  /* 0x0000002728277290 */ /* 0x000fe2000fffe03f */
[----:B------:R-:W-:Y:S01]  /*1df0*/  SHF.R.U32.HI R0, RZ, 0x2, R18 ;  /* 0x00000002ff007819 */ /* 0x000fe20000011612 */
[----:B------:R-:W-:Y:S01]  /*1e00*/  IMAD.SHL.U32 R13, R59, 0x80, RZ ;  /* 0x000000803b0d7824 */ /* 0x000fe200078e00ff */
[----:B------:R-:W-:Y:S01]  /*1e10*/  SHF.R.U32.HI R6, RZ, 0x1, R4 ;  /* 0x00000001ff067819 */ /* 0x000fe20000011604 */
[----:B------:R-:W-:Y:S01]  /*1e20*/  UISETP.GT.U32.AND UP0, UPT, UR39, 0x11, UPT ;  /* 0x000000112700788c */ /* 0x000fe2000bf04070 */
[----:B------:R-:W-:Y:S01]  /*1e30*/  LOP3.LUT R4, R18, 0x3, RZ, 0xc0, !PT ;  /* 0x0000000312047812 */ /* 0x000fe200078ec0ff */
[----:B------:R-:W-:Y:S01]  /*1e40*/  ULDC UR7, c[0x0][0x284] ;  /* 0x0000a10000077ab9 */ /* 0x000fe20000000800 */
[----:B------:R-:W-:Y:S01]  /*1e50*/  SHF.R.U32.HI R5, RZ, 0x7, R18 ;  /* 0x00000007ff057819 */ /* 0x000fe20000011612 */
[----:B------:R-:W-:Y:S01]  /*1e60*/  UISETP.LT.U32.AND UP0, UPT, UR40, 0x12, UP0 ;  /* 0x000000122800788c */ /* 0x000fe20008701070 */
[----:B--2---:R-:W-:Y:S01]  /*1e70*/  LOP3.LUT R3, R0, 0x7, RZ, 0xc0, !PT ;  /* 0x0000000700037812 */ /* 0x004fe200078ec0ff */
[----:B------:R-:W-:Y:S01]  /*1e80*/  UISETP.GE.U32.AND UP1, UPT, UR40, 0x12, UPT ;  /* 0x000000122800788c */ /* 0x000fe2000bf26070 */
[----:B------:R-:W-:Y:S01]  /*1e90*/  LOP3.LUT R0, R5, 0x1, RZ, 0xc0, !PT ;  /* 0x0000000105007812 */ /* 0x000fe200078ec0ff */
[----:B------:R-:W-:Y:S01]  /*1ea0*/  ULDC.64 UR8, c[0x0][0x5d0] ;  /* 0x0001740000087ab9 */ /* 0x000fe20000000a00 */
[----:B------:R-:W-:Y:S01]  /*1eb0*/  SHF.R.S32.HI R14, RZ, 0x1f, R61 ;  /* 0x0000001fff0e7819 */ /* 0x000fe2000001143d */
[----:B------:R-:W-:Y:S01]  /*1ec0*/  UIMAD.WIDE.U32 UR4, UR39, 0x38e38e39, URZ ;  /* 0x38e38e39270478a5 */ /* 0x000fe2000f8e003f */
[----:B------:R-:W-:Y:S01]  /*1ed0*/  IADD3 R5, RZ, -R6, -R3 ;  /* 0x80000006ff057210 */ /* 0x000fe20007ffe803 */
[----:B------:R-:W-:Y:S01]  /*1ee0*/  IMAD.SHL.U32 R10, R0, 0x40, RZ ;  /* 0x00000040000a7824 */ /* 0x000fe200078e00ff */
[----:B------:R-:W-:-:S02]  /*1ef0*/  USEL UR6, URZ, 0x1, !UP0 ;  /* 0x000000013f067887 */ /* 0x000fc4000c000000 */
[----:B------:R-:W-:Y:S01]  /*1f00*/  USHF.R.U32.HI UR4, URZ, 0x2, UR5 ;  /* 0x000000023f047899 */ /* 0x000fe20008011605 */
[----:B------:R-:W-:Y:S01]  /*1f10*/  IMAD R0, R0, -0x40, R5 ;  /* 0xffffffc000007824 */ /* 0x000fe200078e0205 */
[----:B---3--:R-:W-:Y:S01]  /*1f20*/  ISETP.GE.AND P0, PT, R7, R8, PT ;  /* 0x000000080700720c */ /* 0x008fe20003f06270 */
[----:B------:R-:W-:Y:S01]  /*1f30*/  IMAD R12, R4, -0x2, R8 ;  /* 0xfffffffe040c7824 */ /* 0x000fe200078e0208 */
[----:B------:R-:W-:Y:S01]  /*1f40*/  ULOP3.LUT UR38, UR38, UR6, URZ, 0x3c, !UPT ;  /* 0x0000000626267292 */ /* 0x000fe2000f8e3c3f */
[----:B------:R-:W-:Y:S01]  /*1f50*/  IMAD.SHL.U32 R8, R18, 0x2, RZ ;  /* 0x0000000212087824 */ /* 0x000fe200078e00ff */
[----:B------:R-:W-:Y:S01]  /*1f60*/  ISETP.GE.OR P0, PT, R13, UR7, P0 ;  /* 0x000000070d007c0c */ /* 0x000fe20008706670 */
[----:B------:R-:W-:Y:S01]  /*1f70*/  IMAD R4, R14, UR8, RZ ;  /* 0x000000080e047c24 */ /* 0x000fe2000f8e02ff */
[----:B------:R-:W-:Y:S01]  /*1f80*/  LOP3.LUT R3, R10, 0x40, R3, 0xe2, !PT ;  /* 0x000000400a037812 */ /* 0x000fe200078ee203 */
[----:B------:R-:W-:Y:S01]  /*1f90*/  IMAD.WIDE R10, R59, 0x80, RZ ;  /* 0x000000803b0a7825 */ /* 0x000fe200078e02ff */
[----:B------:R-:W-:Y:S01]  /*1fa0*/  LOP3.LUT R8, R7, 0x6, R8, 0xf8, !PT ;  /* 0x0000000607087812 */ /* 0x000fe200078ef808 */
[----:B------:R-:W-:Y:S01]  /*1fb0*/  UIMAD UR39, UR4, -0x12, UR39 ;  /* 0xffffffee042778a4 */ /* 0x000fe2000f8e0227 */
[----:B------:R-:W-:Y:S01]  /*1fc0*/  IADD3 R20, -R13, UR7, R0 ;  /* 0x000000070d147c10 */ /* 0x000fe2000fffe100 */
[----:B------:R-:W-:Y:S01]  /*1fd0*/  IMAD R15, R61, UR9, R4 ;  /* 0x000000093d0f7c24 */ /* 0x000fe2000f8e0204 */
[----:B------:R-:W-:Y:S01]  /*1fe0*/  SHF.R.S32.HI R9, RZ, 0x1f, R8 ;  /* 0x0000001fff097819 */ /* 0x000fe20000011408 */
[----:B------:R-:W-:Y:S01]  /*1ff0*/  @UP1 ULOP3.LUT UR38, UR38, 0x1, UR4, 0x78, !UPT ;  /* 0x0000000126261892 */ /* 0x000fe2000f8e7804 */
[----:B------:R-:W-:Y:S01]  /*2000*/  LOP3.LUT R67, R10, R3, R6, 0xfe, !PT ;  /* 0x000000030a437212 */ /* 0x000fe200078efe06 */
[----:B------:R-:W-:-:S02]  /*2010*/  IMAD.IADD R60, R12, 0x1, -R7 ;  /* 0x000000010c3c7824 */ /* 0x000fc400078e0a07 */
[----:B------:R-:W-:-:S04]  /*2020*/  IMAD.WIDE.U32 R4, R61, UR8, R8 ;  /* 0x000000083d047c25 */ /* 0x000fc8000f8e0008 */
[----:B------:R-:W-:Y:S02]  /*2030*/  IMAD.IADD R5, R5, 0x1, R15 ;  /* 0x0000000105057824 */ /* 0x000fe400078e020f */
[----:B------:R-:W-:Y:S01]  /*2040*/  IMAD.MOV.U32 R59, RZ, RZ, -0x1 ;  /* 0xffffffffff3b7424 */ /* 0x000fe200078e00ff */
[----:B------:R-:W-:Y:S06]  /*2050*/  @P0 BRA `(.L_x_35) ;  /* 0x0000001c00100947 */ /* 0x000fec0003800000 */
[----:B------:R-:W0:Y:S01]  /*2060*/  LDC.64 R12, c[0x0][0x5c8] ;  /* 0x00017200ff0c7b82 */ /* 0x000e220000000a00 */
[----:B------:R-:W-:Y:S01]  /*2070*/  ULDC.64 UR4, c[0x0][0x5c0] ;  /* 0x0001700000047ab9 */ /* 0x000fe20000000a00 */
[----:B------:R-:W-:Y:S01]  /*2080*/  BSSY B0, `(.L_x_35) ;  /* 0x00001c1000007945 */ /* 0x000fe20003800000 */
[-C--:B0-----:R-:W-:Y:S02]  /*2090*/  IMAD R0, R11, R12.reuse, RZ ;  /* 0x0000000c0b007224 */ /* 0x081fe400078e02ff */
[----:B------:R-:W-:-:S04]  /*20a0*/  IMAD.WIDE.U32 R4, R67, R12, R4 ;  /* 0x0000000c43047225 */ /* 0x000fc800078e0004 */
[----:B------:R-:W-:Y:S01]  /*20b0*/  IMAD R3, R67, R13, R0 ;  /* 0x0000000d43037224 */ /* 0x000fe200078e0200 */
[----:B------:R-:W-:-:S03]  /*20c0*/  IADD3 R6, P0, R4, UR4, RZ ;  /* 0x0000000404067c10 */ /* 0x000fc6000ff1e0ff */
[----:B------:R-:W-:Y:S01]  /*20d0*/  IMAD.IADD R3, R5, 0x1, R3 ;  /* 0x0000000105037824 */ /* 0x000fe200078e0203 */
[----:B------:R-:W-:-:S04]  /*20e0*/  LEA R4, P1, R12, R6, 0x3 ;  /* 0x000000060c047211 */ /* 0x000fc800078218ff */
[----:B------:R-:W-:Y:S02]  /*20f0*/  IADD3.X R7, R3, UR5, RZ, P0, !PT ;  /* 0x0000000503077c10 */ /* 0x000fe400087fe4ff */
[----:B-----5:R-:W-:Y:S02]  /*2100*/  ISETP.NE.AND P0, PT, R57, RZ, PT ;  /* 0x000000ff3900720c */ /* 0x020fe40003f05270 */
[----:B------:R-:W-:-:S11]  /*2110*/  LEA.HI.X R5, R12, R7, R13, 0x3, P1 ;  /* 0x000000070c057211 */ /* 0x000fd600008f1c0d */
[----:B------:R-:W-:Y:S05]  /*2120*/  @!P0 BRA `(.L_x_36) ;  /* 0x0000001400188947 */ /* 0x000fea0003800000 */
[----:B------:R-:W0:Y:S01]  /*2130*/  LDC.64 R62, c[0x0][0x5b0] ;  /* 0x00016c00ff3e7b82 */ /* 0x000e220000000a00 */
[----:B------:R-:W-:Y:S01]  /*2140*/  ULDC.64 UR4, c[0x0][0x5b8] ;  /* 0x00016e0000047ab9 */ /* 0x000fe20000000a00 */
[----:B------:R-:W-:Y:S01]  /*2150*/  ISETP.GE.AND P3, PT, R60, 0x1, PT ;  /* 0x000000013c00780c */ /* 0x000fe20003f66270 */
[----:B------:R-:W-:Y:S01]  /*2160*/  IMAD R0, R14, UR4, RZ ;  /* 0x000000040e007c24 */ /* 0x000fe2000f8e02ff */
[----:B------:R-:W-:Y:S01]  /*2170*/  BSSY B1, `(.L_x_37) ;  /* 0x000000e000017945 */ /* 0x000fe20003800000 */
[C---:B------:R-:W-:Y:S01]  /*2180*/  IMAD.WIDE.U32 R14, R61.reuse, UR4, R8 ;  /* 0x000000043d0e7c25 */ /* 0x040fe2000f8e0008 */
[----:B------:R-:W-:Y:S02]  /*2190*/  ISETP.LT.OR P1, PT, R20, 0x1, !P3 ;  /* 0x000000011400780c */ /* 0x000fe40005f21670 */
[----:B------:R-:W1:Y:S01]  /*21a0*/  LDC.64 R64, c[0x0][0x5a8] ;  /* 0x00016a00ff407b82 */ /* 0x000e620000000a00 */
[----:B------:R-:W-:Y:S02]  /*21b0*/  IMAD R13, R61, UR5, R0 ;  /* 0x000000053d0d7c24 */ /* 0x000fe4000f8e0200 */
[----:B------:R-:W-:-:S02]  /*21c0*/  IMAD.MOV.U32 R12, RZ, RZ, R14 ;  /* 0x000000ffff0c7224 */ /* 0x000fc400078e000e */
[----:B------:R-:W-:Y:S02]  /*21d0*/  IMAD.IADD R13, R15, 0x1, R13 ;  /* 0x000000010f0d7824 */ /* 0x000fe400078e020d */
[-C--:B0-----:R-:W-:Y:S02]  /*21e0*/  IMAD R10, R11, R62.reuse, RZ ;  /* 0x0000003e0b0a7224 */ /* 0x081fe400078e02ff */
[----:B------:R-:W-:-:S04]  /*21f0*/  IMAD.WIDE.U32 R8, R67, R62, R12 ;  /* 0x0000003e43087225 */ /* 0x000fc800078e000c */
[----:B------:R-:W-:Y:S01]  /*2200*/  IMAD R21, R67, R63, R10 ;  /* 0x0000003f43157224 */ /* 0x000fe200078e020a */
[----:B-1----:R-:W-:-:S04]  /*2210*/  IADD3 R8, P0, R8, R64, RZ ;  /* 0x0000004008087210 */ /* 0x002fc80007f1e0ff */
[----:B------:R-:W-:Y:S01]  /*2220*/  IADD3.X R9, R65, R9, R21, P0, !PT ;  /* 0x0000000941097210 */ /* 0x000fe200007fe415 */
[----:B------:R-:W-:Y:S08]  /*2230*/  @P1 BRA `(.L_x_38) ;  /* 0x0000000000041947 */ /* 0x000ff00003800000 */
[----:B------:R0:W5:Y:S02]  /*2240*/  LDG.E.U8 R58, desc[UR36][R8.64] ;  /* 0x00000024083a7981 */ /* 0x000164000c1e1100 */
.L_x_38:
[----:B------:R-:W-:Y:S05]  /*2250*/  BSYNC B1 ;  /* 0x0000000000017941 */ /* 0x000fea0003800000 */
.L_x_37:
[----:B-----5:R-:W-:Y:S01]  /*2260*/  LOP3.LUT R0, R58, 0xffff, RZ, 0xc0, !PT ;  /* 0x0000ffff3a007812 */ /* 0x020fe200078ec0ff */
[----:B------:R-:W-:Y:S01]  /*2270*/  IMAD.SHL.U32 R10, R62, 0x8, RZ ;  /* 0x000000083e0a7824 */ /* 0x000fe200078e00ff */
[----:B------:R-:W-:Y:S01]  /*2280*/  ISETP.GE.AND P2, PT, R60, 0x2, PT ;  /* 0x000000023c00780c */ /* 0x000fe20003f46270 */
[----:B------:R-:W-:Y:S01]  /*2290*/  BSSY B1, `(.L_x_39) ;  /* 0x000000e000017945 */ /* 0x000fe20003800000 */
[----:B------:R-:W-:Y:S02]  /*22a0*/  PRMT R0, R0, 0x8880, RZ ;  /* 0x0000888000007816 */ /* 0x000fe400000000ff */
[----:B------:R-:W-:Y:S02]  /*22b0*/  ISETP.LT.OR P0, PT, R20, 0x1, !P2 ;  /* 0x000000011400780c */ /* 0x000fe40005701670 */
[----:B------:R-:W-:Y:S01]  /*22c0*/  SHF.L.U64.HI R11, R62, 0x3, R63 ;  /* 0x000000033e0b7819 */ /* 0x000fe2000001023f */
[----:B------:R-:W-:-:S04]  /*22d0*/  IMAD R3, R0, R57, RZ ;  /* 0x0000003900037224 */ /* 0x000fc800078e02ff */
[----:B------:R-:W-:Y:S02]  /*22e0*/  @!P1 IMAD R15, R24, R56, R3 ;  /* 0x00000038180f9224 */ /* 0x000fe400078e0203 */
[----:B------:R-:W-:-:S03]  /*22f0*/  IMAD.WIDE.U32 R10, R67, R62, R10 ;  /* 0x0000003e430a7225 */ /* 0x000fc600078e000a */
[----:B------:R1:W-:Y:S01]  /*2300*/  @!P1 STG.E.U8 desc[UR36][R6.64], R15 ;  /* 0x0000000f06009986 */ /* 0x0003e2000c101124 */
[----:B------:R-:W-:Y:S01]  /*2310*/  IADD3 R10, P4, P5, R14, R64, R10 ;  /* 0x000000400e0a7210 */ /* 0x000fe20007d9e00a */
[----:B------:R-:W-:Y:S01]  /*2320*/  IMAD.IADD R14, R21, 0x1, R11 ;  /* 0x00000001150e7824 */ /* 0x000fe200078e020b */
[----:B------:R-:W-:Y:S11]  /*2330*/  @P0 BRA `(.L_x_40) ;  /* 0x00000000000c0947 */ /* 0x000ff60003800000 */
[----:B------:R-:W2:Y:S02]  /*2340*/  LDG.E.U8 R58, desc[UR36][R8.64+0x1] ;  /* 0x00000124083a7981 */ /* 0x000ea4000c1e1100 */
[----:B--2---:R-:W-:-:S05]  /*2350*/  PRMT R0, R58, 0x8880, RZ ;  /* 0x000088803a007816 */ /* 0x004fca00000000ff */
[----:B------:R-:W-:-:S07]  /*2360*/  IMAD R3, R0, R57, RZ ;  /* 0x0000003900037224 */ /* 0x000fce00078e02ff */
.L_x_40:
[----:B------:R-:W-:Y:S05]  /*2370*/  BSYNC B1 ;  /* 0x0000000000017941 */ /* 0x000fea0003800000 */
.L_x_39:
[----:B------:R-:W-:Y:S01]  /*2380*/  ISETP.LT.OR P3, PT, R20, 0x9, !P3 ;  /* 0x000000091400780c */ /* 0x000fe20005f61670 */
[----:B------:R-:W-:Y:S01]  /*2390*/  @!P0 IMAD R25, R25, R56, R3 ;  /* 0x0000003819198224 */ /* 0x000fe200078e0203 */
[C---:B------:R-:W-:Y:S01]  /*23a0*/  ISETP.GE.AND P1, PT, R60.reuse, 0x9, PT ;  /* 0x000000093c00780c */ /* 0x040fe20003f26270 */
[----:B------:R-:W-:Y:S01]  /*23b0*/  BSSY B1, `(.L_x_41) ;  /* 0x000000b000017945 */ /* 0x000fe20003800000 */
[----:B------:R-:W-:Y:S02]  /*23c0*/  IADD3.X R11, R13, R65, R14, P4, P5 ;  /* 0x000000410d0b7210 */ /* 0x000fe400027ea40e */
[----:B------:R2:W-:Y:S01]  /*23d0*/  @!P0 STG.E.U8 desc[UR36][R6.64+0x1], R25 ;  /* 0x0000011906008986 */ /* 0x0005e2000c101124 */
[----:B------:R-:W-:Y:S02]  /*23e0*/  ISETP.GE.AND P0, PT, R60, 0xa, PT ;  /* 0x0000000a3c00780c */ /* 0x000fe40003f06270 */
[C---:B------:R-:W-:Y:S02]  /*23f0*/  ISETP.LT.OR P2, PT, R20.reuse, 0x9, !P2 ;  /* 0x000000091400780c */ /* 0x040fe40005741670 */
[----:B------:R-:W-:-:S02]  /*2400*/  ISETP.LT.OR P5, PT, R20, 0x1, !P1 ;  /* 0x000000011400780c */ /* 0x000fc40004fa1670 */
[----:B------:R-:W-:Y:S01]  /*2410*/  ISETP.LT.OR P4, PT, R20, 0x1, !P0 ;  /* 0x000000011400780c */ /* 0x000fe20004781670 */
[----:B------:R-:W-:-:S12]  /*2420*/  @P3 BRA `(.L_x_42) ;  /* 0x00000000000c3947 */ /* 0x000fd80003800000 */
[----:B------:R-:W3:Y:S02]  /*2430*/  LDG.E.U8 R58, desc[UR36][R10.64] ;  /* 0x000000240a3a7981 */ /* 0x000ee4000c1e1100 */
[----:B---3--:R-:W-:-:S05]  /*2440*/  PRMT R0, R58, 0x8880, RZ ;  /* 0x000088803a007816 */ /* 0x008fca00000000ff */
[----:B------:R-:W-:-:S07]  /*2450*/  IMAD R3, R0, R57, RZ ;  /* 0x0000003900037224 */ /* 0x000fce00078e02ff */
.L_x_42:
[----:B------:R-:W-:Y:S05]  /*2460*/  BSYNC B1 ;  /* 0x0000000000017941 */ /* 0x000fea0003800000 */
.L_x_41:
[----:B------:R-:W-:Y:S01]  /*2470*/  @!P3 IMAD R13, R26, R56, R3 ;  /* 0x000000381a0db224 */ /* 0x000fe200078e0203 */
[----:B------:R-:W-:Y:S04]  /*2480*/  BSSY B1, `(.L_x_43) ;  /* 0x0000006000017945 */ /* 0x000fe80003800000 */
[----:B------:R3:W-:Y:S01]  /*2490*/  @!P3 STG.E.U8 desc[UR36][R4.64], R13 ;  /* 0x0000000d0400b986 */ /* 0x0007e2000c101124 */
[----:B------:R-:W-:Y:S05]  /*24a0*/  @P2 BRA `(.L_x_44) ;  /* 0x00000000000c2947 */ /* 0x000fea0003800000 */
[----:B------:R-:W4:Y:S02]  /*24b0*/  LDG.E.U8 R58, desc[UR36][R10.64+0x1] ;  /* 0x000001240a3a7981 */ /* 0x000f24000c1e1100 */
[----:B----4-:R-:W-:-:S05]  /*24c0*/  PRMT R0, R58, 0x8880, RZ ;  /* 0x000088803a007816 */ /* 0x010fca00000000ff */
[----:B------:R-:W-:-:S07]  /*24d0*/  IMAD R3, R0, R57, RZ ;  /* 0x0000003900037224 */ /* 0x000fce00078e02ff */
.L_x_44:
[----:B------:R-:W-:Y:S05]  /*24e0*/  BSYNC B1 ;  /* 0x0000000000017941 */ /* 0x000fea0003800000 */
.L_x_43:
[----:B------:R-:W-:Y:S01]  /*24f0*/  @!P2 IMAD R27, R27, R56, R3 ;  /* 0x000000381b1ba224 */ /* 0x000fe200078e0203 */
[----:B------:R-:W-:Y:S04]  /*2500*/  BSSY B1, `(.L_x_45) ;  /* 0x0000006000017945 */ /* 0x000fe80003800000 */
[----:B------:R4:W-:Y:S01]  /*2510*/  @!P2 STG.E.U8 desc[UR36][R4.64+0x1], R27 ;  /* 0x0000011b0400a986 */ /* 0x0009e2000c101124 */
[----:B------:R-:W-:Y:S05]  /*2520*/  @P5 BRA `(.L_x_46) ;  /* 0x00000000000c5947 */ /* 0x000fea0003800000 */
[----:B------:R-:W5:Y:S02]  /*2530*/  LDG.E.U8 R58, desc[UR36][R8.64+0x8] ;  /* 0x00000824083a7981 */ /* 0x000f64000c1e1100 */
[----:B-----5:R-:W-:-:S05]  /*2540*/  PRMT R0, R58, 0x8880, RZ ;  /* 0x000088803a007816 */ /* 0x020fca00000000ff */
[----:B------:R-:W-:-:S07]  /*2550*/  IMAD R3, R0, R57, RZ ;  /* 0x0000003900037224 */ /* 0x000fce00078e02ff */
.L_x_46:
[----:B------:R-:W-:Y:S05]  /*2560*/  BSYNC B1 ;  /* 0x0000000000017941 */ /* 0x000fea0003800000 */
.L_x_45:
[----:B---3--:R-:W-:Y:S01]  /*2570*/  @!P5 IMAD R13, R28, R56, R3 ;  /* 0x000000381c0dd224 */ /* 0x008fe200078e0203 */
[----:B------:R-:W-:Y:S04]  /*2580*/  BSSY B1, `(.L_x_47) ;  /* 0x0000006000017945 */ /* 0x000fe80003800000 */
[----:B------:R3:W-:Y:S01]  /*2590*/  @!P5 STG.E.U8 desc[UR36][R6.64+0x8], R13 ;  /* 0x0000080d0600d986 */ /* 0x0007e2000c101124 */
[----:B------:R-:W-:Y:S05]  /*25a0*/  @P4 BRA `(.L_x_48) ;  /* 0x00000000000c4947 */ /* 0x000fea0003800000 */
[----:B------:R-:W5:Y:S02]  /*25b0*/  LDG.E.U8 R58, desc[UR36][R8.64+0x9] ;  /* 0x00000924083a7981 */ /* 0x000f64000c1e1100 */
[----:B-----5:R-:W-:-:S05]  /*25c0*/  PRMT R0, R58, 0x8880, RZ ;  /* 0x000088803a007816 */ /* 0x020fca00000000ff */
[----:B------:R-:W-:-:S07]  /*25d0*/  IMAD R3, R0, R57, RZ ;  /* 0x0000003900037224 */ /* 0x000fce00078e02ff */
.L_x_48:
[----:B------:R-:W-:Y:S05]  /*25e0*/  BSYNC B1 ;  /* 0x0000000000017941 */ /* 0x000fea0003800000 */
.L_x_47:
[----:B------:R-:W-:Y:S01]  /*25f0*/  ISETP.LT.OR P1, PT, R20, 0x9, !P1 ;  /* 0x000000091400780c */ /* 0x000fe20004f21670 */
[----:B------:R-:W-:Y:S01]  /*2600*/  @!P4 IMAD R29, R29, R56, R3 ;  /* 0x000000381d1dc224 */ /* 0x000fe200078e0203 */
[C---:B------:R-:W-:Y:S01]  /*2610*/  ISETP.GE.AND P3, PT, R60.reuse, 0x11, PT ;  /* 0x000000113c00780c */ /* 0x040fe20003f66270 */
[----:B------:R-:W-:Y:S01]  /*2620*/  BSSY B1, `(.L_x_49) ;  /* 0x000000a000017945 */ /* 0x000fe20003800000 */
[----:B------:R-:W-:Y:S02]  /*2630*/  ISETP.GE.AND P2, PT, R60, 0x12, PT ;  /* 0x000000123c00780c */ /* 0x000fe40003f46270 */
[----:B------:R0:W-:Y:S01]  /*2640*/  @!P4 STG.E.U8 desc[UR36][R6.64+0x9], R29 ;  /* 0x0000091d0600c986 */ /* 0x0001e2000c101124 */
[C---:B------:R-:W-:Y:S02]  /*2650*/  ISETP.LT.OR P0, PT, R20.reuse, 0x9, !P0 ;  /* 0x000000091400780c */ /* 0x040fe40004701670 */
[C---:B------:R-:W-:Y:S02]  /*2660*/  ISETP.LT.OR P5, PT, R20.reuse, 0x1, !P3 ;  /* 0x000000011400780c */ /* 0x040fe40005fa1670 */
[----:B------:R-:W-:-:S02]  /*2670*/  ISETP.LT.OR P4, PT, R20, 0x1, !P2 ;  /* 0x000000011400780c */ /* 0x000fc40005781670 */
[----:B------:R-:W-:Y:S11]  /*2680*/  @P1 BRA `(.L_x_50) ;  /* 0x00000000000c1947 */ /* 0x000ff60003800000 */
[----:B------:R-:W5:Y:S02]  /*2690*/  LDG.E.U8 R58, desc[UR36][R10.64+0x8] ;  /* 0x000008240a3a7981 */ /* 0x000f64000c1e1100 */
[----:B-----5:R-:W-:-:S05]  /*26a0*/  PRMT R0, R58, 0x8880, RZ ;  /* 0x000088803a007816 */ /* 0x020fca00000000ff */
[----:B------:R-:W-:-:S07]  /*26b0*/  IMAD R3, R0, R57, RZ ;  /* 0x0000003900037224 */ /* 0x000fce00078e02ff */
.L_x_50:
[----:B------:R-:W-:Y:S05]  /*26c0*/  BSYNC B1 ;  /* 0x0000000000017941 */ /* 0x000fea0003800000 */
.L_x_49:
[----:B---3--:R-:W-:Y:S01]  /*26d0*/  @!P1 IMAD R13, R30, R56, R3 ;  /* 0x000000381e0d9224 */ /* 0x008fe200078e0203 */
[----:B------:R-:W-:Y:S04]  /*26e0*/  BSSY B1, `(.L_x_51) ;  /* 0x0000006000017945 */ /* 0x000fe80003800000 */
[----:B------:R3:W-:Y:S01]  /*26f0*/  @!P1 STG.E.U8 desc[UR36][R4.64+0x8], R13 ;  /* 0x0000080d04009986 */ /* 0x0007e2000c101124 */
[----:B------:R-:W-:Y:S05]  /*2700*/  @P0 BRA `(.L_x_52) ;  /* 0x00000000000c0947 */ /* 0x000fea0003800000 */
[----:B------:R-:W5:Y:S02]  /*2710*/  LDG.E.U8 R58, desc[UR36][R10.64+0x9] ;  /* 0x000009240a3a7981 */ /* 0x000f64000c1e1100 */
[----:B-----5:R-:W-:-:S05]  /*2720*/  PRMT R0, R58, 0x8880, RZ ;  /* 0x000088803a007816 */ /* 0x020fca00000000ff */
[----:B------:R-:W-:-:S07]  /*2730*/  IMAD R3, R0, R57, RZ ;  /* 0x0000003900037224 */ /* 0x000fce00078e02ff */
.L_x_52:
[----:B------:R-:W-:Y:S05]  /*2740*/  BSYNC B1 ;  /* 0x0000000000017941 */ /* 0x000fea0003800000 */
.L_x_51:
[----:B------:R-:W-:Y:S01]  /*2750*/  @!P0 IMAD R31, R31, R56, R3 ;  /* 0x000000381f1f8224 */ /* 0x000fe200078e0203 */
[----:B------:R-:W-:Y:S04]  /*2760*/  BSSY B1, `(.L_x_53) ;  /* 0x0000006000017945 */ /* 0x000fe80003800000 */
[----:B------:R0:W-:Y:S01]  /*2770*/  @!P0 STG.E.U8 desc[UR36][R4.64+0x9], R31 ;  /* 0x0000091f04008986 */ /* 0x0001e2000c101124 */
[----:B------:R-:W-:Y:S05]  /*2780*/  @P5 BRA `(.L_x_54) ;  /* 0x00000000000c5947 */ /* 0x000fea0003800000 */
[----:B------:R-:W5:Y:S02]  /*2790*/  LDG.E.U8 R58, desc[UR36][R8.64+0x10] ;  /* 0x00001024083a7981 */ /* 0x000f64000c1e1100 */
[----:B-----5:R-:W-:-:S05]  /*27a0*/  PRMT R0, R58, 0x8880, RZ ;  /* 0x000088803a007816 */ /* 0x020fca00000000ff */
[----:B------:R-:W-:-:S07]  /*27b0*/  IMAD R3, R0, R57, RZ ;  /* 0x0000003900037224 */ /* 0x000fce00078e02ff */
.L_x_54:
[----:B------:R-:W-:Y:S05]  /*27c0*/  BSYNC B1 ;  /* 0x0000000000017941 */ /* 0x000fea0003800000 */
.L_x_53:
[----:B---3--:R-:W-:Y:S01]  /*27d0*/  @!P5 IMAD R13, R32, R56, R3 ;  /* 0x00000038200dd224 */ /* 0x008fe200078e0203 */
[----:B------:R-:W-:Y:S04]  /*27e0*/  BSSY B1, `(.L_x_55) ;  /* 0x0000006000017945 */ /* 0x000fe80003800000 */
[----:B------:R3:W-:Y:S01]  /*27f0*/  @!P5 STG.E.U8 desc[UR36][R6.64+0x10], R13 ;  /* 0x0000100d0600d986 */ /* 0x0007e2000c101124 */
[----:B------:R-:W-:Y:S05]  /*2800*/  @P4 BRA `(.L_x_56) ;  /* 0x00000000000c4947 */ /* 0x000fea0003800000 */
[----:B------:R-:W5:Y:S02]  /*2810*/  LDG.E.U8 R58, desc[UR36][R8.64+0x11] ;  /* 0x00001124083a7981 */ /* 0x000f64000c1e1100 */
[----:B-----5:R-:W-:-:S05]  /*2820*/  PRMT R0, R58, 0x8880, RZ ;  /* 0x000088803a007816 */ /* 0x020fca00000000ff */
[----:B------:R-:W-:-:S07]  /*2830*/  IMAD R3, R0, R57, RZ ;  /* 0x0000003900037224 */ /* 0x000fce00078e02ff */
.L_x_56:
[----:B------:R-:W-:Y:S05]  /*2840*/  BSYNC B1 ;  /* 0x0000000000017941 */ /* 0x000fea0003800000 */
.L_x_55:
        /* <DEDUP_REMOVED lines=13> */
.L_x_58:
[----:B------:R-:W-:Y:S05]  /*2920*/  BSYNC B1 ;  /* 0x0000000000017941 */ /* 0x000fea0003800000 */
.L_x_57:
[----:B---3--:R-:W-:Y:S01]  /*2930*/  @!P3 IMAD R13, R34, R56, R3 ;  /* 0x00000038220db224 */ /* 0x008fe200078e0203 */
[----:B------:R-:W-:Y:S04]  /*2940*/  BSSY B1, `(.L_x_59) ;  /* 0x0000006000017945 */ /* 0x000fe80003800000 */
[----:B------:R3:W-:Y:S01]  /*2950*/  @!P3 STG.E.U8 desc[UR36][R4.64+0x10], R13 ;  /* 0x0000100d0400b986 */ /* 0x0007e2000c101124 */
[----:B------:R-:W-:Y:S05]  /*2960*/  @P2 BRA `(.L_x_60) ;  /* 0x00000000000c2947 */ /* 0x000fea0003800000 */
[----:B------:R-:W5:Y:S02]  /*2970*/  LDG.E.U8 R58, desc[UR36][R10.64+0x11] ;  /* 0x000011240a3a7981 */ /* 0x000f64000c1e1100 */
[----:B-----5:R-:W-:-:S05]  /*2980*/  PRMT R0, R58, 0x8880, RZ ;  /* 0x000088803a007816 */ /* 0x020fca00000000ff */
[----:B------:R-:W-:-:S07]  /*2990*/  IMAD R3, R0, R57, RZ ;  /* 0x0000003900037224 */ /* 0x000fce00078e02ff */
.L_x_60:
[----:B------:R-:W-:Y:S05]  /*29a0*/  BSYNC B1 ;  /* 0x0000000000017941 */ /* 0x000fea0003800000 */
.L_x_59:
[----:B------:R-:W-:Y:S01]  /*29b0*/  @!P2 IMAD R35, R35, R56, R3 ;  /* 0x000000382323a224 */ /* 0x000fe200078e0203 */
[----:B------:R-:W-:Y:S04]  /*29c0*/  BSSY B1, `(.L_x_61) ;  /* 0x0000006000017945 */ /* 0x000fe80003800000 */
[----:B------:R0:W-:Y:S01]  /*29d0*/  @!P2 STG.E.U8 desc[UR36][R4.64+0x11], R35 ;  /* 0x000011230400a986 */ /* 0x0001e2000c101124 */
[----:B------:R-:W-:Y:S05]  /*29e0*/  @P5 BRA `(.L_x_62) ;  /* 0x00000000000c5947 */ /* 0x000fea0003800000 */
[----:B------:R-:W5:Y:S02]  /*29f0*/  LDG.E.U8 R58, desc[UR36][R8.64+0x18] ;  /* 0x00001824083a7981 */ /* 0x000f64000c1e1100 */
[----:B-----5:R-:W-:-:S05]  /*2a00*/  PRMT R0, R58, 0x8880, RZ ;  /* 0x000088803a007816 */ /* 0x020fca00000000ff */
[----:B------:R-:W-:-:S07]  /*2a10*/  IMAD R3, R0, R57, RZ ;  /* 0x0000003900037224 */ /* 0x000fce00078e02ff */
.L_x_62:
[----:B------:R-:W-:Y:S05]  /*2a20*/  BSYNC B1 ;  /* 0x0000000000017941 */ /* 0x000fea0003800000 */
.L_x_61:
[----:B---3--:R-:W-:Y:S01]  /*2a30*/  @!P5 IMAD R13, R36, R56, R3 ;  /* 0x00000038240dd224 */ /* 0x008fe200078e0203 */
[----:B------:R-:W-:Y:S04]  /*2a40*/  BSSY B1, `(.L_x_63) ;  /* 0x0000006000017945 */ /* 0x000fe80003800000 */
[----:B------:R3:W-:Y:S01]  /*2a50*/  @!P5 STG.E.U8 desc[UR36][R6.64+0x18], R13 ;  /* 0x0000180d0600d986 */ /* 0x0007e2000c101124 */
[----:B------:R-:W-:Y:S05]  /*2a60*/  @P4 BRA `(.L_x_64) ;  /* 0x00000000000c4947 */ /* 0x000fea0003800000 */
[----:B------:R-:W5:Y:S02]  /*2a70*/  LDG.E.U8 R58, desc[UR36][R8.64+0x19] ;  /* 0x00001924083a7981 */ /* 0x000f64000c1e1100 */
[----:B-----5:R-:W-:-:S05]  /*2a80*/  PRMT R0, R58, 0x8880, RZ ;  /* 0x000088803a007816 */ /* 0x020fca00000000ff */
[----:B------:R-:W-:-:S07]  /*2a90*/  IMAD R3, R0, R57, RZ ;  /* 0x0000003900037224 */ /* 0x000fce00078e02ff */
.L_x_64:
[----:B------:R-:W-:Y:S05]  /*2aa0*/  BSYNC B1 ;  /* 0x0000000000017941 */ /* 0x000fea0003800000 */
.L_x_63:
        /* <DEDUP_REMOVED lines=13> */
.L_x_66:
[----:B------:R-:W-:Y:S05]  /*2b80*/  BSYNC B1 ;  /* 0x0000000000017941 */ /* 0x000fea0003800000 */
.L_x_65:
[----:B---3--:R-:W-:Y:S01]  /*2b90*/  @!P1 IMAD R13, R38, R56, R3 ;  /* 0x00000038260d9224 */ /* 0x008fe200078e0203 */
[----:B------:R-:W-:Y:S04]  /*2ba0*/  BSSY B1, `(.L_x_67) ;  /* 0x0000006000017945 */ /* 0x000fe80003800000 */
[----:B------:R3:W-:Y:S01]  /*2bb0*/  @!P1 STG.E.U8 desc[UR36][R4.64+0x18], R13 ;  /* 0x0000180d04009986 */ /* 0x0007e2000c101124 */
[----:B------:R-:W-:Y:S05]  /*2bc0*/  @P4 BRA `(.L_x_68) ;  /* 0x00000000000c4947 */ /* 0x000fea0003800000 */
[----:B------:R-:W5:Y:S02]  /*2bd0*/  LDG.E.U8 R58, desc[UR36][R10.64+0x19] ;  /* 0x000019240a3a7981 */ /* 0x000f64000c1e1100 */
[----:B-----5:R-:W-:-:S05]  /*2be0*/  PRMT R0, R58, 0x8880, RZ ;  /* 0x000088803a007816 */ /* 0x020fca00000000ff */
[----:B------:R-:W-:-:S07]  /*2bf0*/  IMAD R3, R0, R57, RZ ;  /* 0x0000003900037224 */ /* 0x000fce00078e02ff */
.L_x_68:
[----:B------:R-:W-:Y:S05]  /*2c00*/  BSYNC B1 ;  /* 0x0000000000017941 */ /* 0x000fea0003800000 */
.L_x_67:
[----:B------:R-:W-:Y:S01]  /*2c10*/  @!P4 IMAD R39, R39, R56, R3 ;  /* 0x000000382727c224 */ /* 0x000fe200078e0203 */
[----:B------:R-:W-:Y:S04]  /*2c20*/  BSSY B1, `(.L_x_69) ;  /* 0x0000006000017945 */ /* 0x000fe80003800000 */
[----:B------:R0:W-:Y:S01]  /*2c30*/  @!P4 STG.E.U8 desc[UR36][R4.64+0x19], R39 ;  /* 0x000019270400c986 */ /* 0x0001e2000c101124 */
[----:B------:R-:W-:Y:S05]  /*2c40*/  @P5 BRA `(.L_x_70) ;  /* 0x00000000000c5947 */ /* 0x000fea0003800000 */
[----:B------:R-:W5:Y:S02]  /*2c50*/  LDG.E.U8 R58, desc[UR36][R8.64+0x20] ;  /* 0x00002024083a7981 */ /* 0x000f64000c1e1100 */
[----:B-----5:R-:W-:-:S05]  /*2c60*/  PRMT R0, R58, 0x8880, RZ ;  /* 0x000088803a007816 */ /* 0x020fca00000000ff */
[----:B------:R-:W-:-:S07]  /*2c70*/  IMAD R3, R0, R57, RZ ;  /* 0x0000003900037224 */ /* 0x000fce00078e02ff */
.L_x_70:
[----:B------:R-:W-:Y:S05]  /*2c80*/  BSYNC B1 ;  /* 0x0000000000017941 */ /* 0x000fea0003800000 */
.L_x_69:
[----:B---3--:R-:W-:Y:S01]  /*2c90*/  @!P5 IMAD R13, R40, R56, R3 ;  /* 0x00000038280dd224 */ /* 0x008fe200078e0203 */
[----:B------:R-:W-:Y:S04]  /*2ca0*/  BSSY B1, `(.L_x_71) ;  /* 0x0000006000017945 */ /* 0x000fe80003800000 */
[----:B------:R3:W-:Y:S01]  /*2cb0*/  @!P5 STG.E.U8 desc[UR36][R6.64+0x20], R13 ;  /* 0x0000200d0600d986 */ /* 0x0007e2000c101124 */
[----:B------:R-:W-:Y:S05]  /*2cc0*/  @P0 BRA `(.L_x_72) ;  /* 0x00000000000c0947 */ /* 0x000fea0003800000 */
[----:B------:R-:W5:Y:S02]  /*2cd0*/  LDG.E.U8 R58, desc[UR36][R8.64+0x21] ;  /* 0x00002124083a7981 */ /* 0x000f64000c1e1100 */
[----:B-----5:R-:W-:-:S05]  /*2ce0*/  PRMT R0, R58, 0x8880, RZ ;  /* 0x000088803a007816 */ /* 0x020fca00000000ff */
[----:B------:R-:W-:-:S07]  /*2cf0*/  IMAD R3, R0, R57, RZ ;  /* 0x0000003900037224 */ /* 0x000fce00078e02ff */
.L_x_72:
[----:B------:R-:W-:Y:S05]  /*2d00*/  BSYNC B1 ;  /* 0x0000000000017941 */ /* 0x000fea0003800000 */
.L_x_71:
        /* <DEDUP_REMOVED lines=13> */
.L_x_74:
[----:B------:R-:W-:Y:S05]  /*2de0*/  BSYNC B1 ;  /* 0x0000000000017941 */ /* 0x000fea0003800000 */
.L_x_73:
[----:B---3--:R-:W-:Y:S01]  /*2df0*/  @!P3 IMAD R13, R42, R56, R3 ;  /* 0x000000382a0db224 */ /* 0x008fe200078e0203 */
[----:B------:R-:W-:Y:S04]  /*2e00*/  BSSY B1, `(.L_x_75) ;  /* 0x0000006000017945 */ /* 0x000fe80003800000 */
[----:B------:R3:W-:Y:S01]  /*2e10*/  @!P3 STG.E.U8 desc[UR36][R4.64+0x20], R13 ;  /* 0x0000200d0400b986 */ /* 0x0007e2000c101124 */
[----:B------:R-:W-:Y:S05]  /*2e20*/  @P2 BRA `(.L_x_76) ;  /* 0x00000000000c2947 */ /* 0x000fea0003800000 */
[----:B------:R-:W5:Y:S02]  /*2e30*/  LDG.E.U8 R58, desc[UR36][R10.64+0x21] ;  /* 0x000021240a3a7981 */ /* 0x000f64000c1e1100 */
[----:B-----5:R-:W-:-:S05]  /*2e40*/  PRMT R0, R58, 0x8880, RZ ;  /* 0x000088803a007816 */ /* 0x020fca00000000ff */
[----:B------:R-:W-:-:S07]  /*2e50*/  IMAD R3, R0, R57, RZ ;  /* 0x0000003900037224 */ /* 0x000fce00078e02ff */
.L_x_76:
[----:B------:R-:W-:Y:S05]  /*2e60*/  BSYNC B1 ;  /* 0x0000000000017941 */ /* 0x000fea0003800000 */
.L_x_75:
[----:B------:R-:W-:Y:S01]  /*2e70*/  @!P2 IMAD R43, R43, R56, R3 ;  /* 0x000000382b2ba224 */ /* 0x000fe200078e0203 */
[----:B------:R-:W-:Y:S04]  /*2e80*/  BSSY B1, `(.L_x_77) ;  /* 0x0000006000017945 */ /* 0x000fe80003800000 */
[----:B------:R0:W-:Y:S01]  /*2e90*/  @!P2 STG.E.U8 desc[UR36][R4.64+0x21], R43 ;  /* 0x0000212b0400a986 */ /* 0x0001e2000c101124 */
[----:B------:R-:W-:Y:S05]  /*2ea0*/  @P0 BRA `(.L_x_78) ;  /* 0x00000000000c0947 */ /* 0x000fea0003800000 */
[----:B------:R-:W5:Y:S02]  /*2eb0*/  LDG.E.U8 R58, desc[UR36][R8.64+0x28] ;  /* 0x00002824083a7981 */ /* 0x000f64000c1e1100 */
[----:B-----5:R-:W-:-:S05]  /*2ec0*/  PRMT R0, R58, 0x8880, RZ ;  /* 0x000088803a007816 */ /* 0x020fca00000000ff */
[----:B------:R-:W-:-:S07]  /*2ed0*/  IMAD R3, R0, R57, RZ ;  /* 0x0000003900037224 */ /* 0x000fce00078e02ff */
.L_x_78:
[----:B------:R-:W-:Y:S05]  /*2ee0*/  BSYNC B1 ;  /* 0x0000000000017941 */ /* 0x000fea0003800000 */
.L_x_77:
[----:B---3--:R-:W-:Y:S01]  /*2ef0*/  @!P0 IMAD R13, R44, R56, R3 ;  /* 0x000000382c0d8224 */ /* 0x008fe200078e0203 */
[----:B------:R-:W-:Y:S04]  /*2f00*/  BSSY B1, `(.L_x_79) ;  /* 0x0000006000017945 */ /* 0x000fe80003800000 */
[----:B------:R3:W-:Y:S01]  /*2f10*/  @!P0 STG.E.U8 desc[UR36][R6.64+0x28], R13 ;  /* 0x0000280d06008986 */ /* 0x0007e2000c101124 */
[----:B------:R-:W-:Y:S05]  /*2f20*/  @P5 BRA `(.L_x_80) ;  /* 0x00000000000c5947 */ /* 0x000fea0003800000 */
[----:B------:R-:W5:Y:S02]  /*2f30*/  LDG.E.U8 R58, desc[UR36][R8.64+0x29] ;  /* 0x00002924083a7981 */ /* 0x000f64000c1e1100 */
[----:B-----5:R-:W-:-:S05]  /*2f40*/  PRMT R0, R58, 0x8880, RZ ;  /* 0x000088803a007816 */ /* 0x020fca00000000ff */
[----:B------:R-:W-:-:S07]  /*2f50*/  IMAD R3, R0, R57, RZ ;  /* 0x0000003900037224 */ /* 0x000fce00078e02ff */
.L_x_80:
[----:B------:R-:W-:Y:S05]  /*2f60*/  BSYNC B1 ;  /* 0x0000000000017941 */ /* 0x000fea0003800000 */
.L_x_79:
        /* <DEDUP_REMOVED lines=13> */
.L_x_82:
[----:B------:R-:W-:Y:S05]  /*3040*/  BSYNC B1 ;  /* 0x0000000000017941 */ /* 0x000fea0003800000 */
.L_x_81:
[----:B---3--:R-:W-:Y:S01]  /*3050*/  @!P4 IMAD R13, R46, R56, R3 ;  /* 0x000000382e0dc224 */ /* 0x008fe200078e0203 */
[----:B------:R-:W-:Y:S04]  /*3060*/  BSSY B1, `(.L_x_83) ;  /* 0x0000006000017945 */ /* 0x000fe80003800000 */
[----:B------:R3:W-:Y:S01]  /*3070*/  @!P4 STG.E.U8 desc[UR36][R4.64+0x28], R13 ;  /* 0x0000280d0400c986 */ /* 0x0007e2000c101124 */
[----:B------:R-:W-:Y:S05]  /*3080*/  @P1 BRA `(.L_x_84) ;  /* 0x00000000000c1947 */ /* 0x000fea0003800000 */
[----:B------:R-:W5:Y:S02]  /*3090*/  LDG.E.U8 R58, desc[UR36][R10.64+0x29] ;  /* 0x000029240a3a7981 */ /* 0x000f64000c1e1100 */
[----:B-----5:R-:W-:-:S05]  /*30a0*/  PRMT R0, R58, 0x8880, RZ ;  /* 0x000088803a007816 */ /* 0x020fca00000000ff */
[----:B------:R-:W-:-:S07]  /*30b0*/  IMAD R3, R0, R57, RZ ;  /* 0x0000003900037224 */ /* 0x000fce00078e02ff */
.L_x_84:
[----:B------:R-:W-:Y:S05]  /*30c0*/  BSYNC B1 ;  /* 0x0000000000017941 */ /* 0x000fea0003800000 */
.L_x_83:
[----:B------:R-:W-:Y:S01]  /*30d0*/  @!P1 IMAD R47, R47, R56, R3 ;  /* 0x000000382f2f9224 */ /* 0x000fe200078e0203 */
[----:B------:R-:W-:Y:S04]  /*30e0*/  BSSY B1, `(.L_x_85) ;  /* 0x0000006000017945 */ /* 0x000fe80003800000 */
[----:B------:R0:W-:Y:S01]  /*30f0*/  @!P1 STG.E.U8 desc[UR36][R4.64+0x29], R47 ;  /* 0x0000292f04009986 */ /* 0x0001e2000c101124 */
[----:B------:R-:W-:Y:S05]  /*3100*/  @P3 BRA `(.L_x_86) ;  /* 0x00000000000c3947 */ /* 0x000fea0003800000 */
[----:B------:R-:W5:Y:S02]  /*3110*/  LDG.E.U8 R58, desc[UR36][R8.64+0x30] ;  /* 0x00003024083a7981 */ /* 0x000f64000c1e1100 */
[----:B-----5:R-:W-:-:S05]  /*3120*/  PRMT R0, R58, 0x8880, RZ ;  /* 0x000088803a007816 */ /* 0x020fca00000000ff */
[----:B------:R-:W-:-:S07]  /*3130*/  IMAD R3, R0, R57, RZ ;  /* 0x0000003900037224 */ /* 0x000fce00078e02ff */
.L_x_86:
[----:B------:R-:W-:Y:S05]  /*3140*/  BSYNC B1 ;  /* 0x0000000000017941 */ /* 0x000fea0003800000 */
.L_x_85:
[----:B---3--:R-:W-:Y:S01]  /*3150*/  @!P3 IMAD R13, R48, R56, R3 ;  /* 0x00000038300db224 */ /* 0x008fe200078e0203 */
[----:B------:R-:W-:Y:S04]  /*3160*/  BSSY B1, `(.L_x_87) ;  /* 0x0000006000017945 */ /* 0x000fe80003800000 */
[----:B------:R3:W-:Y:S01]  /*3170*/  @!P3 STG.E.U8 desc[UR36][R6.64+0x30], R13 ;  /* 0x0000300d0600b986 */ /* 0x0007e2000c101124 */
[----:B------:R-:W-:Y:S05]  /*3180*/  @P5 BRA `(.L_x_88) ;  /* 0x00000000000c5947 */ /* 0x000fea0003800000 */
[----:B------:R-:W5:Y:S02]  /*3190*/  LDG.E.U8 R58, desc[UR36][R8.64+0x31] ;  /* 0x00003124083a7981 */ /* 0x000f64000c1e1100 */
[----:B-----5:R-:W-:-:S05]  /*31a0*/  PRMT R0, R58, 0x8880, RZ ;  /* 0x000088803a007816 */ /* 0x020fca00000000ff */
[----:B------:R-:W-:-:S07]  /*31b0*/  IMAD R3, R0, R57, RZ ;  /* 0x0000003900037224 */ /* 0x000fce00078e02ff */
.L_x_88:
[----:B------:R-:W-:Y:S05]  /*31c0*/  BSYNC B1 ;  /* 0x0000000000017941 */ /* 0x000fea0003800000 */
.L_x_87:
        /* <DEDUP_REMOVED lines=9> */
[----:B------:R-:W-:Y:S01]  /*3260*/  ISETP.LT.OR P3, PT, R20, 0x9, !P3 ;  /* 0x000000091400780c */ /* 0x000fe20005f61670 */
[----:B------:R-:W-:-:S12]  /*3270*/  @P2 BRA `(.L_x_90) ;  /* 0x00000000000c2947 */ /* 0x000fd80003800000 */
[----:B------:R-:W5:Y:S02]  /*3280*/  LDG.E.U8 R58, desc[UR36][R10.64+0x30] ;  /* 0x000030240a3a7981 */ /* 0x000f64000c1e1100 */
[----:B-----5:R-:W-:-:S05]  /*3290*/  PRMT R0, R58, 0x8880, RZ ;  /* 0x000088803a007816 */ /* 0x020fca00000000ff */
[----:B------:R-:W-:-:S07]  /*32a0*/  IMAD R3, R0, R57, RZ ;  /* 0x0000003900037224 */ /* 0x000fce00078e02ff */
.L_x_90:
[----:B------:R-:W-:Y:S05]  /*32b0*/  BSYNC B1 ;  /* 0x0000000000017941 */ /* 0x000fea0003800000 */
.L_x_89:
[----:B---3--:R-:W-:Y:S01]  /*32c0*/  @!P2 IMAD R13, R50, R56, R3 ;  /* 0x00000038320da224 */ /* 0x008fe200078e0203 */
[----:B------:R-:W-:Y:S04]  /*32d0*/  BSSY B1, `(.L_x_91) ;  /* 0x0000006000017945 */ /* 0x000fe80003800000 */
[----:B------:R3:W-:Y:S01]  /*32e0*/  @!P2 STG.E.U8 desc[UR36][R4.64+0x30], R13 ;  /* 0x0000300d0400a986 */ /* 0x0007e2000c101124 */
[----:B------:R-:W-:Y:S05]  /*32f0*/  @P0 BRA `(.L_x_92) ;  /* 0x00000000000c0947 */ /* 0x000fea0003800000 */
[----:B------:R-:W5:Y:S02]  /*3300*/  LDG.E.U8 R58, desc[UR36][R10.64+0x31] ;  /* 0x000031240a3a7981 */ /* 0x000f64000c1e1100 */
[----:B-----5:R-:W-:-:S05]  /*3310*/  PRMT R0, R58, 0x8880, RZ ;  /* 0x000088803a007816 */ /* 0x020fca00000000ff */
[----:B------:R-:W-:-:S07]  /*3320*/  IMAD R3, R0, R57, RZ ;  /* 0x0000003900037224 */ /* 0x000fce00078e02ff */
.L_x_92:
[----:B------:R-:W-:Y:S05]  /*3330*/  BSYNC B1 ;  /* 0x0000000000017941 */ /* 0x000fea0003800000 */
.L_x_91:
[----:B------:R-:W-:Y:S01]  /*3340*/  @!P0 IMAD R51, R51, R56, R3 ;  /* 0x0000003833338224 */ /* 0x000fe200078e0203 */
[----:B------:R-:W-:Y:S04]  /*3350*/  BSSY B1, `(.L_x_93) ;  /* 0x0000006000017945 */ /* 0x000fe80003800000 */
[----:B------:R0:W-:Y:S01]  /*3360*/  @!P0 STG.E.U8 desc[UR36][R4.64+0x31], R51 ;  /* 0x0000313304008986 */ /* 0x0001e2000c101124 */
[----:B------:R-:W-:Y:S05]  /*3370*/  @P5 BRA `(.L_x_94) ;  /* 0x00000000000c5947 */ /* 0x000fea0003800000 */
[----:B------:R-:W5:Y:S02]  /*3380*/  LDG.E.U8 R58, desc[UR36][R8.64+0x38] ;  /* 0x00003824083a7981 */ /* 0x000f64000c1e1100 */
[----:B-----5:R-:W-:-:S05]  /*3390*/  PRMT R0, R58, 0x8880, RZ ;  /* 0x000088803a007816 */ /* 0x020fca00000000ff */
[----:B------:R-:W-:-:S07]  /*33a0*/  IMAD R3, R0, R57, RZ ;  /* 0x0000003900037224 */ /* 0x000fce00078e02ff */
.L_x_94:
[----:B------:R-:W-:Y:S05]  /*33b0*/  BSYNC B1 ;  /* 0x0000000000017941 */ /* 0x000fea0003800000 */
.L_x_93:
[----:B---3--:R-:W-:Y:S01]  /*33c0*/  @!P5 IMAD R13, R52, R56, R3 ;  /* 0x00000038340dd224 */ /* 0x008fe200078e0203 */
[----:B------:R-:W-:Y:S04]  /*33d0*/  BSSY B1, `(.L_x_95) ;  /* 0x0000006000017945 */ /* 0x000fe80003800000 */
[----:B------:R3:W-:Y:S01]  /*33e0*/  @!P5 STG.E.U8 desc[UR36][R6.64+0x38], R13 ;  /* 0x0000380d0600d986 */ /* 0x0007e2000c101124 */
[----:B------:R-:W-:Y:S05]  /*33f0*/  @P4 BRA `(.L_x_96) ;  /* 0x00000000000c4947 */ /* 0x000fea0003800000 */
[----:B------:R-:W5:Y:S02]  /*3400*/  LDG.E.U8 R58, desc[UR36][R8.64+0x39] ;  /* 0x00003924083a7981 */ /* 0x000f64000c1e1100 */
[----:B-----5:R-:W-:-:S05]  /*3410*/  PRMT R0, R58, 0x8880, RZ ;  /* 0x000088803a007816 */ /* 0x020fca00000000ff */
[----:B------:R-:W-:-:S07]  /*3420*/  IMAD R3, R0, R57, RZ ;  /* 0x0000003900037224 */ /* 0x000fce00078e02ff */
.L_x_96:
[----:B------:R-:W-:Y:S05]  /*3430*/  BSYNC B1 ;  /* 0x0000000000017941 */ /* 0x000fea0003800000 */
.L_x_95:
[----:B------:R-:W-:Y:S01]  /*3440*/  @!P4 IMAD R53, R53, R56, R3 ;  /* 0x000000383535c224 */ /* 0x000fe200078e0203 */
[----:B------:R-:W-:Y:S04]  /*3450*/  BSSY B1, `(.L_x_97) ;  /* 0x0000006000017945 */ /* 0x000fe80003800000 */
[----:B------:R0:W-:Y:S01]  /*3460*/  @!P4 STG.E.U8 desc[UR36][R6.64+0x39], R53 ;  /* 0x000039350600c986 */ /* 0x0001e2000c101124 */
[----:B------:R-:W-:Y:S05]  /*3470*/  @P3 BRA `(.L_x_98) ;  /* 0x00000000000c3947 */ /* 0x000fea0003800000 */
[----:B------:R-:W5:Y:S02]  /*3480*/  LDG.E.U8 R58, desc[UR36][R10.64+0x38] ;  /* 0x000038240a3a7981 */ /* 0x000f64000c1e1100 */
[----:B-----5:R-:W-:-:S05]  /*3490*/  PRMT R0, R58, 0x8880, RZ ;  /* 0x000088803a007816 */ /* 0x020fca00000000ff */
[----:B------:R-:W-:-:S07]  /*34a0*/  IMAD R3, R0, R57, RZ ;  /* 0x0000003900037224 */ /* 0x000fce00078e02ff */
.L_x_98:
[----:B------:R-:W-:Y:S05]  /*34b0*/  BSYNC B1 ;  /* 0x0000000000017941 */ /* 0x000fea0003800000 */
.L_x_97:
[----:B0123--:R-:W-:Y:S01]  /*34c0*/  @!P3 IMAD R7, R54, R56, R3 ;  /* 0x000000383607b224 */ /* 0x00ffe200078e0203 */
[----:B------:R-:W-:Y:S01]  /*34d0*/  ISETP.LT.OR P1, PT, R20, 0x9, !P1 ;  /* 0x000000091400780c */ /* 0x000fe20004f21670 */
[----:B------:R-:W-:Y:S03]  /*34e0*/  BSSY B1, `(.L_x_99) ;  /* 0x0000006000017945 */ /* 0x000fe60003800000 */
[----:B------:R0:W-:Y:S09]  /*34f0*/  @!P3 STG.E.U8 desc[UR36][R4.64+0x38], R7 ;  /* 0x000038070400b986 */ /* 0x0001f2000c101124 */
[----:B------:R-:W-:Y:S05]  /*3500*/  @P1 BRA `(.L_x_100) ;  /* 0x00000000000c1947 */ /* 0x000fea0003800000 */
[----:B------:R-:W2:Y:S02]  /*3510*/  LDG.E.U8 R58, desc[UR36][R10.64+0x39] ;  /* 0x000039240a3a7981 */ /* 0x000ea4000c1e1100 */
[----:B--2---:R-:W-:-:S05]  /*3520*/  PRMT R0, R58, 0x8880, RZ ;  /* 0x000088803a007816 */ /* 0x004fca00000000ff */
[----:B------:R-:W-:-:S07]  /*3530*/  IMAD R3, R0, R57, RZ ;  /* 0x0000003900037224 */ /* 0x000fce00078e02ff */
.L_x_100:
[----:B------:R-:W-:Y:S05]  /*3540*/  BSYNC B1 ;  /* 0x0000000000017941 */ /* 0x000fea0003800000 */
.L_x_99:
[----:B------:R-:W-:Y:S01]  /*3550*/  IMAD R3, R55, R56, R3 ;  /* 0x0000003837037224 */ /* 0x000fe200078e0203 */
[----:B------:R-:W-:Y:S06]  /*3560*/  @P1 BRA `(.L_x_101) ;  /* 0x0000000400c81947 */ /* 0x000fec0003800000 */
[----:B------:R1:W-:Y:S01]  /*3570*/  STG.E.U8 desc[UR36][R4.64+0x39], R3 ;  /* 0x0000390304007986 */ /* 0x0003e2000c101124 */
[----:B------:R-:W-:Y:S05]  /*3580*/  BRA `(.L_x_101) ;  /* 0x0000000400c07947 */ /* 0x000fea0003800000 */
.L_x_36:
[C---:B------:R-:W-:Y:S02]  /*3590*/  ISETP.GE.AND P1, PT, R60.reuse, 0x1, PT ;  /* 0x000000013c00780c */ /* 0x040fe40003f26270 */
[----:B------:R-:W-:Y:S02]  /*35a0*/  ISETP.GE.AND P0, PT, R60, 0x2, PT ;  /* 0x000000023c00780c */ /* 0x000fe40003f06270 */
[C---:B------:R-:W-:Y:S02]  /*35b0*/  ISETP.LT.OR P4, PT, R20.reuse, 0x1, !P1 ;  /* 0x000000011400780c */ /* 0x040fe40004f81670 */
[C---:B------:R-:W-:Y:S02]  /*35c0*/  ISETP.LT.OR P5, PT, R20.reuse, 0x1, !P0 ;  /* 0x000000011400780c */ /* 0x040fe400047a1670 */
[C---:B------:R-:W-:Y:S02]  /*35d0*/  ISETP.LT.OR P1, PT, R20.reuse, 0x9, !P1 ;  /* 0x000000091400780c */ /* 0x040fe40004f21670 */
[----:B------:R-:W-:-:S02]  /*35e0*/  ISETP.LT.OR P0, PT, R20, 0x9, !P0 ;  /* 0x000000091400780c */ /* 0x000fc40004701670 */
[C---:B------:R-:W-:Y:S02]  /*35f0*/  ISETP.GE.AND P3, PT, R60.reuse, 0x9, PT ;  /* 0x000000093c00780c */ /* 0x040fe40003f66270 */
[----:B------:R-:W-:-:S03]  /*3600*/  ISETP.GE.AND P2, PT, R60, 0xa, PT ;  /* 0x0000000a3c00780c */ /* 0x000fc60003f46270 */
[-C--:B------:R-:W-:Y:S02]  /*3610*/  @!P4 IMAD R3, R24, R56.reuse, RZ ;  /* 0x000000381803c224 */ /* 0x080fe400078e02ff */
[-C--:B------:R-:W-:Y:S02]  /*3620*/  @!P5 IMAD R25, R25, R56.reuse, RZ ;  /* 0x000000381919d224 */ /* 0x080fe400078e02ff */
[-C--:B------:R-:W-:Y:S01]  /*3630*/  @!P1 IMAD R9, R26, R56.reuse, RZ ;  /* 0x000000381a099224 */ /* 0x080fe200078e02ff */
[----:B------:R0:W-:Y:S01]  /*3640*/  @!P4 STG.E.U8 desc[UR36][R6.64], R3 ;  /* 0x000000030600c986 */ /* 0x0001e2000c101124 */
[C---:B------:R-:W-:Y:S01]  /*3650*/  ISETP.LT.OR P4, PT, R20.reuse, 0x1, !P3 ;  /* 0x000000011400780c */ /* 0x040fe20005f81670 */
[----:B------:R-:W-:Y:S02]  /*3660*/  @!P0 IMAD R27, R27, R56, RZ ;  /* 0x000000381b1b8224 */ /* 0x000fe400078e02ff */
[----:B------:R-:W-:Y:S01]  /*3670*/  @!P5 STG.E.U8 desc[UR36][R6.64+0x1], R25 ;  /* 0x000001190600d986 */ /* 0x000fe2000c101124 */
[----:B------:R-:W-:-:S02]  /*3680*/  ISETP.LT.OR P5, PT, R20, 0x1, !P2 ;  /* 0x000000011400780c */ /* 0x000fc400057a1670 */
[C---:B------:R-:W-:Y:S01]  /*3690*/  ISETP.LT.OR P2, PT, R20.reuse, 0x9, !P2 ;  /* 0x000000091400780c */ /* 0x040fe20005741670 */
[----:B------:R1:W-:Y:S01]  /*36a0*/  @!P1 STG.E.U8 desc[UR36][R4.64], R9 ;  /* 0x0000000904009986 */ /* 0x0003e2000c101124 */
[----:B------:R-:W-:Y:S02]  /*36b0*/  ISETP.LT.OR P1, PT, R20, 0x9, !P3 ;  /* 0x000000091400780c */ /* 0x000fe40005f21670 */
[C---:B------:R-:W-:Y:S01]  /*36c0*/  ISETP.GE.AND P3, PT, R60.reuse, 0x11, PT ;  /* 0x000000113c00780c */ /* 0x040fe20003f66270 */
[----:B------:R-:W-:Y:S01]  /*36d0*/  @!P0 STG.E.U8 desc[UR36][R4.64+0x1], R27 ;  /* 0x0000011b04008986 */ /* 0x000fe2000c101124 */
[----:B------:R-:W-:Y:S01]  /*36e0*/  ISETP.GE.AND P0, PT, R60, 0x12, PT ;  /* 0x000000123c00780c */ /* 0x000fe20003f06270 */
[----:B------:R-:W-:-:S04]  /*36f0*/  @!P4 IMAD R11, R28, R56, RZ ;  /* 0x000000381c0bc224 */ /* 0x000fc800078e02ff */
[-C--:B------:R-:W-:Y:S01]  /*3700*/  @!P5 IMAD R29, R29, R56.reuse, RZ ;  /* 0x000000381d1dd224 */ /* 0x080fe200078e02ff */
[----:B------:R-:W-:Y:S01]  /*3710*/  @!P4 STG.E.U8 desc[UR36][R6.64+0x8], R11 ;  /* 0x0000080b0600c986 */ /* 0x000fe2000c101124 */
[C---:B------:R-:W-:Y:S01]  /*3720*/  ISETP.LT.OR P4, PT, R20.reuse, 0x1, !P3 ;  /* 0x000000011400780c */ /* 0x040fe20005f81670 */
[-C--:B------:R-:W-:Y:S02]  /*3730*/  @!P2 IMAD R31, R31, R56.reuse, RZ ;  /* 0x000000381f1fa224 */ /* 0x080fe400078e02ff */
[----:B------:R-:W-:Y:S01]  /*3740*/  @!P5 STG.E.U8 desc[UR36][R6.64+0x9], R29 ;  /* 0x0000091d0600d986 */ /* 0x000fe2000c101124 */
[----:B------:R-:W-:Y:S01]  /*3750*/  ISETP.LT.OR P5, PT, R20, 0x1, !P0 ;  /* 0x000000011400780c */ /* 0x000fe200047a1670 */
[----:B0-----:R-:W-:Y:S01]  /*3760*/  @!P1 IMAD R3, R30, R56, RZ ;  /* 0x000000381e039224 */ /* 0x001fe200078e02ff */
[----:B------:R-:W-:Y:S01]  /*3770*/  ISETP.LT.OR P0, PT, R20, 0x9, !P0 ;  /* 0x000000091400780c */ /* 0x000fe20004701670 */
[----:B------:R-:W-:Y:S01]  /*3780*/  @!P2 STG.E.U8 desc[UR36][R4.64+0x9], R31 ;  /* 0x0000091f0400a986 */ /* 0x000fe2000c101124 */
[----:B------:R-:W-:-:S03]  /*3790*/  ISETP.GE.AND P2, PT, R60, 0x19, PT ;  /* 0x000000193c00780c */ /* 0x000fc60003f46270 */
[----:B------:R0:W-:Y:S01]  /*37a0*/  @!P1 STG.E.U8 desc[UR36][R4.64+0x8], R3 ;  /* 0x0000080304009986 */ /* 0x0001e2000c101124 */
[----:B------:R-:W-:Y:S01]  /*37b0*/  ISETP.LT.OR P1, PT, R20, 0x9, !P3 ;  /* 0x000000091400780c */ /* 0x000fe20005f21670 */
[----:B-1----:R-:W-:Y:S01]  /*37c0*/  @!P4 IMAD R9, R32, R56, RZ ;  /* 0x000000382009c224 */ /* 0x002fe200078e02ff */
[----:B------:R-:W-:-:S03]  /*37d0*/  ISETP.GE.AND P3, PT, R60, 0x1a, PT ;  /* 0x0000001a3c00780c */ /* 0x000fc60003f66270 */
[-C--:B------:R-:W-:Y:S01]  /*37e0*/  @!P5 IMAD R33, R33, R56.reuse, RZ ;  /* 0x000000382121d224 */ /* 0x080fe200078e02ff */
[----:B------:R-:W-:Y:S01]  /*37f0*/  @!P4 STG.E.U8 desc[UR36][R6.64+0x10], R9 ;  /* 0x000010090600c986 */ /* 0x000fe2000c101124 */
[C---:B------:R-:W-:Y:S01]  /*3800*/  ISETP.LT.OR P4, PT, R20.reuse, 0x1, !P3 ;  /* 0x000000011400780c */ /* 0x040fe20005f81670 */
[-C--:B------:R-:W-:Y:S01]  /*3810*/  @!P0 IMAD R35, R35, R56.reuse, RZ ;  /* 0x0000003823238224 */ /* 0x080fe200078e02ff */
[C---:B------:R-:W-:Y:S01]  /*3820*/  ISETP.LT.OR P3, PT, R20.reuse, 0x9, !P3 ;  /* 0x000000091400780c */ /* 0x040fe20005f61670 */
[----:B------:R-:W-:Y:S01]  /*3830*/  @!P5 STG.E.U8 desc[UR36][R6.64+0x11], R33 ;  /* 0x000011210600d986 */ /* 0x000fe2000c101124 */
[----:B------:R-:W-:Y:S02]  /*3840*/  ISETP.LT.OR P5, PT, R20, 0x1, !P2 ;  /* 0x000000011400780c */ /* 0x000fe400057a1670 */
[----:B0-----:R-:W-:Y:S01]  /*3850*/  @!P1 IMAD R3, R34, R56, RZ ;  /* 0x0000003822039224 */ /* 0x001fe200078e02ff */
[----:B------:R-:W-:Y:S01]  /*3860*/  @!P0 STG.E.U8 desc[UR36][R4.64+0x11], R35 ;  /* 0x0000112304008986 */ /* 0x000fe2000c101124 */
[----:B------:R-:W-:-:S02]  /*3870*/  ISETP.LT.OR P2, PT, R20, 0x9, !P2 ;  /* 0x000000091400780c */ /* 0x000fc40005741670 */
[C---:B------:R-:W-:Y:S01]  /*3880*/  ISETP.GE.AND P0, PT, R60.reuse, 0x21, PT ;  /* 0x000000213c00780c */ /* 0x040fe20003f06270 */
[----:B------:R0:W-:Y:S01]  /*3890*/  @!P1 STG.E.U8 desc[UR36][R4.64+0x10], R3 ;  /* 0x0000100304009986 */ /* 0x0001e2000c101124 */
[----:B------:R-:W-:Y:S01]  /*38a0*/  ISETP.GE.AND P1, PT, R60, 0x22, PT ;  /* 0x000000223c00780c */ /* 0x000fe20003f26270 */
[-C--:B------:R-:W-:Y:S02]  /*38b0*/  @!P4 IMAD R37, R37, R56.reuse, RZ ;  /* 0x000000382525c224 */ /* 0x080fe400078e02ff */
[-C--:B------:R-:W-:Y:S02]  /*38c0*/  @!P3 IMAD R39, R39, R56.reuse, RZ ;  /* 0x000000382727b224 */ /* 0x080fe400078e02ff */
[-C--:B------:R-:W-:Y:S01]  /*38d0*/  @!P5 IMAD R11, R36, R56.reuse, RZ ;  /* 0x00000038240bd224 */ /* 0x080fe200078e02ff */
[----:B------:R-:W-:Y:S01]  /*38e0*/  @!P4 STG.E.U8 desc[UR36][R6.64+0x19], R37 ;  /* 0x000019250600c986 */ /* 0x000fe2000c101124 */
[C---:B------:R-:W-:Y:S02]  /*38f0*/  ISETP.LT.OR P4, PT, R20.reuse, 0x1, !P0 ;  /* 0x000000011400780c */ /* 0x040fe40004781670 */
[C---:B------:R-:W-:Y:S01]  /*3900*/  ISETP.LT.OR P0, PT, R20.reuse, 0x9, !P0 ;  /* 0x000000091400780c */ /* 0x040fe20004701670 */
[----:B------:R-:W-:Y:S01]  /*3910*/  @!P5 STG.E.U8 desc[UR36][R6.64+0x18], R11 ;  /* 0x0000180b0600d986 */ /* 0x000fe2000c101124 */
[----:B------:R-:W-:Y:S01]  /*3920*/  ISETP.LT.OR P5, PT, R20, 0x1, !P1 ;  /* 0x000000011400780c */ /* 0x000fe20004fa1670 */
[----:B0-----:R-:W-:Y:S01]  /*3930*/  @!P2 IMAD R3, R38, R56, RZ ;  /* 0x000000382603a224 */ /* 0x001fe200078e02ff */
[----:B------:R-:W-:Y:S01]  /*3940*/  ISETP.LT.OR P1, PT, R20, 0x9, !P1 ;  /* 0x000000091400780c */ /* 0x000fe20004f21670 */
[----:B------:R-:W-:Y:S01]  /*3950*/  @!P3 STG.E.U8 desc[UR36][R4.64+0x19], R39 ;  /* 0x000019270400b986 */ /* 0x000fe2000c101124 */
[----:B------:R-:W-:-:S03]  /*3960*/  ISETP.GE.AND P3, PT, R60, 0x29, PT ;  /* 0x000000293c00780c */ /* 0x000fc60003f66270 */
[----:B------:R0:W-:Y:S01]  /*3970*/  @!P2 STG.E.U8 desc[UR36][R4.64+0x18], R3 ;  /* 0x000018030400a986 */ /* 0x0001e2000c101124 */
[----:B------:R-:W-:Y:S01]  /*3980*/  ISETP.GE.AND P2, PT, R60, 0x2a, PT ;  /* 0x0000002a3c00780c */ /* 0x000fe20003f46270 */
[----:B------:R-:W-:-:S04]  /*3990*/  @!P4 IMAD R9, R40, R56, RZ ;  /* 0x000000382809c224 */ /* 0x000fc800078e02ff */
[-C--:B------:R-:W-:Y:S01]  /*39a0*/  @!P5 IMAD R41, R41, R56.reuse, RZ ;  /* 0x000000382929d224 */ /* 0x080fe200078e02ff */
[----:B------:R-:W-:Y:S01]  /*39b0*/  @!P4 STG.E.U8 desc[UR36][R6.64+0x20], R9 ;  /* 0x000020090600c986 */ /* 0x000fe2000c101124 */
[C---:B------:R-:W-:Y:S01]  /*39c0*/  ISETP.LT.OR P4, PT, R20.reuse, 0x1, !P3 ;  /* 0x000000011400780c */ /* 0x040fe20005f81670 */
[-C--:B------:R-:W-:Y:S01]  /*39d0*/  @!P1 IMAD R43, R43, R56.reuse, RZ ;  /* 0x000000382b2b9224 */ /* 0x080fe200078e02ff */
        /* <DEDUP_REMOVED lines=25> */
[----:B------:R1:W-:Y:S01]  /*3b70*/  @!P4 STG.E.U8 desc[UR36][R6.64+0x30], R9 ;  /* 0x000030090600c986 */ /* 0x0003e2000c101124 */
[C---:B------:R-:W-:Y:S01]  /*3b80*/  ISETP.LT.OR P4, PT, R20.reuse, 0x1, !P2 ;  /* 0x000000011400780c */ /* 0x040fe20005781670 */
[-C--:B------:R-:W-:Y:S01]  /*3b90*/  @!P0 IMAD R51, R51, R56.reuse, RZ ;  /* 0x0000003833338224 */ /* 0x080fe200078e02ff */
[C---:B------:R-:W-:Y:S01]  /*3ba0*/  ISETP.LT.OR P2, PT, R20.reuse, 0x9, !P2 ;  /* 0x000000091400780c */ /* 0x040fe20005741670 */
[----:B------:R2:W-:Y:S01]  /*3bb0*/  @!P5 STG.E.U8 desc[UR36][R6.64+0x31], R49 ;  /* 0x000031310600d986 */ /* 0x0005e2000c101124 */
[----:B------:R-:W-:Y:S01]  /*3bc0*/  ISETP.LT.OR P5, PT, R20, 0x1, !P3 ;  /* 0x000000011400780c */ /* 0x000fe20005fa1670 */
[-C--:B0-----:R-:W-:Y:S01]  /*3bd0*/  @!P1 IMAD R3, R50, R56.reuse, RZ ;  /* 0x0000003832039224 */ /* 0x081fe200078e02ff */
[----:B------:R-:W-:Y:S01]  /*3be0*/  ISETP.LT.OR P3, PT, R20, 0x9, !P3 ;  /* 0x000000091400780c */ /* 0x000fe20005f61670 */
[----:B------:R2:W-:Y:S04]  /*3bf0*/  @!P0 STG.E.U8 desc[UR36][R4.64+0x31], R51 ;  /* 0x0000313304008986 */ /* 0x0005e8000c101124 */
[----:B------:R2:W-:Y:S02]  /*3c00*/  @!P1 STG.E.U8 desc[UR36][R4.64+0x30], R3 ;  /* 0x0000300304009986 */ /* 0x0005e4000c101124 */
[----:B------:R-:W-:-:S02]  /*3c10*/  @!P4 IMAD R11, R52, R56, RZ ;  /* 0x00000038340bc224 */ /* 0x000fc400078e02ff */
[-C--:B-1----:R-:W-:Y:S02]  /*3c20*/  @!P2 IMAD R9, R54, R56.reuse, RZ ;  /* 0x000000383609a224 */ /* 0x082fe400078e02ff */
[-C--:B------:R-:W-:Y:S01]  /*3c30*/  @!P5 IMAD R53, R53, R56.reuse, RZ ;  /* 0x000000383535d224 */ /* 0x080fe200078e02ff */
[----:B------:R2:W-:Y:S01]  /*3c40*/  @!P4 STG.E.U8 desc[UR36][R6.64+0x38], R11 ;  /* 0x0000380b0600c986 */ /* 0x0005e2000c101124 */
[----:B------:R-:W-:-:S03]  /*3c50*/  @!P3 IMAD R55, R55, R56, RZ ;  /* 0x000000383737b224 */ /* 0x000fc600078e02ff */
[----:B------:R2:W-:Y:S04]  /*3c60*/  @!P5 STG.E.U8 desc[UR36][R6.64+0x39], R53 ;  /* 0x000039350600d986 */ /* 0x0005e8000c101124 */
[----:B------:R2:W-:Y:S04]  /*3c70*/  @!P2 STG.E.U8 desc[UR36][R4.64+0x38], R9 ;  /* 0x000038090400a986 */ /* 0x0005e8000c101124 */
[----:B------:R2:W-:Y:S02]  /*3c80*/  @!P3 STG.E.U8 desc[UR36][R4.64+0x39], R55 ;  /* 0x000039370400b986 */ /* 0x0005e4000c101124 */
.L_x_101:
[----:B------:R-:W-:Y:S05]  /*3c90*/  BSYNC B0 ;  /* 0x0000000000007941 */ /* 0x000fea0003800000 */
.L_x_35:
[----:B------:R-:W-:Y:S01]  /*3ca0*/  ULDC UR4, c[0x0][0xc] ;  /* 0x0000030000047ab9 */ /* 0x000fe20000000800 */
[----:B------:R-:W-:Y:S01]  /*3cb0*/  ULDC UR5, c[0x0][0x10] ;  /* 0x0000040000057ab9 */ /* 0x000fe20000000800 */
[----:B-12---:R-:W1:Y:S01]  /*3cc0*/  LDC R3, c[0x0][0x14] ;  /* 0x00000500ff037b82 */ /* 0x006e620000000800 */
[----:B------:R-:W-:Y:S01]  /*3cd0*/  UIMAD.WIDE.U32 UR4, UR4, UR5, URZ ;  /* 0x00000005040472a5 */ /* 0x000fe2000f8e003f */
[----:B------:R-:W-:Y:S01]  /*3ce0*/  PRMT R0, RZ, 0x7610, R0 ;  /* 0x00007610ff007816 */ /* 0x000fe20000000000 */
[----:B------:R-:W-:Y:S02]  /*3cf0*/  IMAD.MOV.U32 R60, RZ, RZ, -0x1 ;  /* 0xffffffffff3c7424 */ /* 0x000fe400078e00ff */
[----:B------:R-:W-:Y:S02]  /*3d00*/  IMAD.MOV.U32 R61, RZ, RZ, -0x1 ;  /* 0xffffffffff3d7424 */ /* 0x000fe400078e00ff */
[----:B-1----:R-:W-:-:S04]  /*3d10*/  IMAD.WIDE.U32 R16, R3, UR4, R16 ;  /* 0x0000000403107c25 */ /* 0x002fc8000f8e0010 */
[----:B------:R-:W-:Y:S01]  /*3d20*/  IMAD R3, R3, UR5, RZ ;  /* 0x0000000503037c24 */ /* 0x000fe2000f8e02ff */
[----:B------:R-:W-:Y:S02]  /*3d30*/  ULDC.64 UR4, c[0x0][0x650] ;  /* 0x0001940000047ab9 */ /* 0x000fe40000000a00 */
[----:B------:R-:W-:Y:S01]  /*3d40*/  ISETP.GE.U32.AND P0, PT, R16, UR4, PT ;  /* 0x0000000410007c0c */ /* 0x000fe2000bf06070 */
[----:B------:R-:W-:-:S05]  /*3d50*/  IMAD.IADD R17, R17, 0x1, R3 ;  /* 0x0000000111117824 */ /* 0x000fca00078e0203 */
[----:B------:R-:W-:-:S13]  /*3d60*/  ISETP.GE.U32.AND.EX P0, PT, R17, UR5, PT, P0 ;  /* 0x0000000511007c0c */ /* 0x000fda000bf06100 */
[----:B------:R-:W-:Y:S05]  /*3d70*/  @P0 BRA `(.L_x_102) ;  /* 0x0000000400640947 */ /* 0x000fea0003800000 */
[----:B------:R-:W1:Y:S01]  /*3d80*/  S2R R12, SR_CTAID.X ;  /* 0x00000000000c7919 */ /* 0x000e620000002500 */
[----:B------:R-:W2:Y:S01]  /*3d90*/  LDC.64 R10, c[0x0][0x628] ;  /* 0x00018a00ff0a7b82 */ /* 0x000ea20000000a00 */
[----:B------:R-:W-:Y:S01]  /*3da0*/  ULDC UR4, c[0x0][0x150] ;  /* 0x0000540000047ab9 */ /* 0x000fe20000000800 */
[----:B------:R-:W-:Y:S01]  /*3db0*/  IMAD.MOV.U32 R8, RZ, RZ, R16 ;  /* 0x000000ffff087224 */ /* 0x000fe200078e0010 */
[----:B------:R-:W3:Y:S01]  /*3dc0*/  S2R R24, SR_CTAID.Y ;  /* 0x0000000000187919 */ /* 0x000ee20000002600 */
[----:B------:R-:W-:-:S04]  /*3dd0*/  IMAD.MOV.U32 R9, RZ, RZ, R17 ;  /* 0x000000ffff097224 */ /* 0x000fc800078e0011 */
[----:B------:R-:W0:Y:S08]  /*3de0*/  LDC R21, c[0x0][0x144] ;  /* 0x00005100ff157b82 */ /* 0x000e300000000800 */
[----:B------:R-:W0:Y:S08]  /*3df0*/  LDC R0, c[0x0][0x630] ;  /* 0x00018c00ff007b82 */ /* 0x000e300000000800 */
[----:B------:R-:W0:Y:S01]  /*3e00*/  LDC.64 R14, c[0x0][0x620] ;  /* 0x00018800ff0e7b82 */ /* 0x000e220000000a00 */
[----:B--2---:R-:W-:-:S04]  /*3e10*/  ISETP.NE.U32.AND P0, PT, R10, RZ, PT ;  /* 0x000000ff0a00720c */ /* 0x004fc80003f05070 */
[----:B------:R-:W-:Y:S02]  /*3e20*/  ISETP.NE.AND.EX P0, PT, R11, RZ, PT, P0 ;  /* 0x000000ff0b00720c */ /* 0x000fe40003f05300 */
[----:B-1----:R-:W-:-:S05]  /*3e30*/  I2FP.F32.U32 R3, R12 ;  /* 0x0000000c00037245 */ /* 0x002fca0000201000 */
[----:B------:R-:W-:-:S04]  /*3e40*/  FMUL R3, R3, UR4 ;  /* 0x0000000403037c20 */ /* 0x000fc80008400000 */
[----:B------:R1:W2:Y:S02]  /*3e50*/  F2I.U32.TRUNC.NTZ R20, R3 ;  /* 0x0000000300147305 */ /* 0x0002a4000020f000 */
[----:B---3--:R-:W-:Y:S05]  /*3e60*/  @!P0 BRA `(.L_x_103) ;  /* 0x0000000000288947 */ /* 0x008fea0003800000 */
[----:B-1----:R-:W1:Y:S02]  /*3e70*/  LDC R3, c[0x0][0x634] ;  /* 0x00018d00ff037b82 */ /* 0x002e640000000800 */
[----:B-1----:R-:W-:-:S05]  /*3e80*/  IADD3 R3, P0, R16, R3, RZ ;  /* 0x0000000310037210 */ /* 0x002fca0007f1e0ff */
[----:B------:R-:W-:-:S04]  /*3e90*/  IMAD.X R13, RZ, RZ, R17, P0 ;  /* 0x000000ffff0d7224 */ /* 0x000fc800000e0611 */
[----:B0---4-:R-:W-:-:S04]  /*3ea0*/  IMAD.WIDE.U32 R4, R13, R10, RZ ;  /* 0x0000000a0d047225 */ /* 0x011fc800078e00ff */
[----:B------:R-:W-:-:S04]  /*3eb0*/  IMAD.WIDE.U32 R6, P0, R3, R11, R4 ;  /* 0x0000000b03067225 */ /* 0x000fc80007800004 */
[----:B------:R-:W-:-:S04]  /*3ec0*/  IMAD.WIDE.U32 R4, R3, R10, RZ ;  /* 0x0000000a03047225 */ /* 0x000fc800078e00ff */
[----:B------:R-:W-:Y:S01]  /*3ed0*/  IMAD.X R9, RZ, RZ, RZ, P0 ;  /* 0x000000ffff097224 */ /* 0x000fe200000e06ff */
[----:B------:R-:W-:Y:S01]  /*3ee0*/  IADD3 RZ, P0, R5, R6, RZ ;  /* 0x0000000605ff7210 */ /* 0x000fe20007f1e0ff */
[----:B------:R-:W-:-:S04]  /*3ef0*/  IMAD.MOV.U32 R8, RZ, RZ, R7 ;  /* 0x000000ffff087224 */ /* 0x000fc800078e0007 */
[----:B------:R-:W-:-:S08]  /*3f00*/  IMAD.WIDE.U32.X R8, R13, R11, R8, P0 ;  /* 0x0000000b0d087225 */ /* 0x000fd000000e0408 */
.L_x_103:
[----:B------:R-:W3:Y:S01]  /*3f10*/  LDC.64 R30, c[0x0][0x640] ;  /* 0x00019000ff1e7b82 */ /* 0x000ee20000000a00 */
[-CC-:B0-----:R-:W-:Y:S01]  /*3f20*/  SHF.R.U64 R61, R8, R0.reuse, R9.reuse ;  /* 0x00000000083d7219 */ /* 0x181fe20000001209 */
[----:B--2---:R-:W-:Y:S01]  /*3f30*/  IMAD.MOV R20, RZ, RZ, -R20 ;  /* 0x000000ffff147224 */ /* 0x004fe200078e0a14 */
[----:B------:R-:W-:Y:S01]  /*3f40*/  SHF.R.U32.HI R0, RZ, R0, R9 ;  /* 0x00000000ff007219 */ /* 0x000fe20000011609 */
[----:B------:R-:W-:Y:S01]  /*3f50*/  ULDC UR4, c[0x0][0x154] ;  /* 0x0000550000047ab9 */ /* 0x000fe20000000800 */
[----:B-1----:R-:W-:Y:S01]  /*3f60*/  IADD3 R3, P0, RZ, -R61, RZ ;  /* 0x8000003dff037210 */ /* 0x002fe20007f1e0ff */
[----:B------:R-:W-:Y:S02]  /*3f70*/  IMAD R26, R21, R20, R12 ;  /* 0x00000014151a7224 */ /* 0x000fe400078e020c */
[----:B------:R-:W0:Y:S01]  /*3f80*/  LDC R6, c[0x0][0x618] ;  /* 0x00018600ff067b82 */ /* 0x000e220000000800 */
[----:B------:R-:W-:Y:S02]  /*3f90*/  IMAD.MOV.U32 R7, RZ, RZ, 0x1 ;  /* 0x00000001ff077424 */ /* 0x000fe400078e00ff */
[----:B----4-:R-:W-:-:S04]  /*3fa0*/  IMAD.X R5, RZ, RZ, ~R0, P0 ;  /* 0x000000ffff057224 */ /* 0x010fc800000e0e00 */
[-C--:B------:R-:W-:Y:S01]  /*3fb0*/  IMAD R0, R5, R14.reuse, RZ ;  /* 0x0000000e05007224 */ /* 0x080fe200078e02ff */
[----:B------:R-:W1:Y:S01]  /*3fc0*/  LDC R8, c[0x0][0x608] ;  /* 0x00018200ff087b82 */ /* 0x000e620000000800 */
[----:B------:R-:W-:-:S04]  /*3fd0*/  IMAD.WIDE.U32 R4, R3, R14, R16 ;  /* 0x0000000e03047225 */ /* 0x000fc800078e0010 */
[----:B------:R-:W-:Y:S01]  /*3fe0*/  IMAD R3, R3, R15, R0 ;  /* 0x0000000f03037224 */ /* 0x000fe200078e0200 */
[----:B------:R-:W-:Y:S02]  /*3ff0*/  I2FP.F32.U32 R0, R24 ;  /* 0x0000001800007245 */ /* 0x000fe40000201000 */
[----:B------:R-:W2:Y:S01]  /*4000*/  LDC R28, c[0x0][0x658] ;  /* 0x00019600ff1c7b82 */ /* 0x000ea20000000800 */
[----:B------:R-:W-:Y:S01]  /*4010*/  IMAD.IADD R3, R5, 0x1, R3 ;  /* 0x0000000105037824 */ /* 0x000fe200078e0203 */
[----:B---3--:R-:W-:Y:S01]  /*4020*/  ISETP.NE.U32.AND P0, PT, R30, RZ, PT ;  /* 0x000000ff1e00720c */ /* 0x008fe20003f05070 */
[----:B------:R-:W-:Y:S01]  /*4030*/  FMUL R0, R0, UR4 ;  /* 0x0000000400007c20 */ /* 0x000fe20008400000 */
[----:B------:R-:W-:Y:S02]  /*4040*/  IMAD.MOV.U32 R5, RZ, RZ, -0x1 ;  /* 0xffffffffff057424 */ /* 0x000fe400078e00ff */
[----:B------:R-:W-:Y:S01]  /*4050*/  ISETP.NE.AND.EX P0, PT, R31, RZ, PT, P0 ;  /* 0x000000ff1f00720c */ /* 0x000fe20003f05300 */
[----:B------:R3:W4:Y:S01]  /*4060*/  F2I.U32.TRUNC.NTZ R13, R0 ;  /* 0x00000000000d7305 */ /* 0x000722000020f000 */
[----:B------:R-:W3:Y:S01]  /*4070*/  LDC R15, c[0x0][0x148] ;  /* 0x00005200ff0f7b82 */ /* 0x000ee20000000800 */
[----:B0-----:R-:W-:-:S02]  /*4080*/  SHF.R.U64 R12, R4, R6, R3 ;  /* 0x00000006040c7219 */ /* 0x001fc40000001203 */
[----:B------:R-:W-:-:S05]  /*4090*/  SHF.R.U32.HI R3, RZ, R6, R3 ;  /* 0x00000006ff037219 */ /* 0x000fca0000011603 */
[----:B------:R-:W0:Y:S01]  /*40a0*/  LDC R20, c[0x0][0x600] ;  /* 0x00018000ff147b82 */ /* 0x000e220000000800 */
[-CC-:B-1----:R-:W-:Y:S02]  /*40b0*/  SHF.R.U64 R10, R12, R8.reuse, R3.reuse ;  /* 0x000000080c0a7219 */ /* 0x182fe40000001203 */
[----:B------:R-:W-:-:S05]  /*40c0*/  SHF.R.U32.HI R3, RZ, R8, R3 ;  /* 0x00000008ff037219 */ /* 0x000fca0000011603 */
[----:B------:R-:W1:Y:S01]  /*40d0*/  LDC R21, c[0x0][0x648] ;  /* 0x00019200ff157b82 */ /* 0x000e620000000800 */
[-C--:B--2---:R-:W-:Y:S02]  /*40e0*/  SHF.L.U32 R4, R5, R28.reuse, RZ ;  /* 0x0000001c05047219 */ /* 0x084fe400000006ff */
[-CC-:B------:R-:W-:Y:S02]  /*40f0*/  SHF.R.U64 R14, R10, R28.reuse, R3.reuse ;  /* 0x0000001c0a0e7219 */ /* 0x180fe40000001203 */
[----:B------:R-:W-:Y:S02]  /*4100*/  SHF.R.U32.HI R5, RZ, R28, R3 ;  /* 0x0000001cff057219 */ /* 0x000fe40000011603 */
[----:B------:R-:W-:Y:S01]  /*4110*/  LOP3.LUT R59, RZ, R4, RZ, 0x33, !PT ;  /* 0x00000004ff3b7212 */ /* 0x000fe200078e33ff */
[----:B------:R-:W2:Y:S01]  /*4120*/  LDC R25, c[0x0][0x638] ;  /* 0x00018e00ff197b82 */ /* 0x000ea20000000800 */
[----:B------:R-:W-:Y:S01]  /*4130*/  SHF.L.U32 R28, R7, R28, RZ ;  /* 0x0000001c071c7219 */ /* 0x000fe200000006ff */
[----:B------:R-:W-:-:S06]  /*4140*/  IMAD.MOV.U32 R4, RZ, RZ, R14 ;  /* 0x000000ffff047224 */ /* 0x000fcc00078e000e */
[----:B------:R-:W0:Y:S01]  /*4150*/  LDC R27, c[0x0][0x610] ;  /* 0x00018400ff1b7b82 */ /* 0x000e220000000800 */
[----:B----4-:R-:W-:Y:S05]  /*4160*/  @!P0 BRA `(.L_x_104) ;  /* 0x0000000000288947 */ /* 0x010fea0003800000 */
        /* <DEDUP_REMOVED lines=10> */
.L_x_104:
[----:B------:R-:W-:Y:S01]  /*4210*/  ISETP.NE.AND P0, PT, R2, 0x1, PT ;  /* 0x000000010200780c */ /* 0x000fe20003f05270 */
[----:B------:R-:W-:Y:S01]  /*4220*/  IMAD.MOV R13, RZ, RZ, -R13 ;  /* 0x000000ffff0d7224 */ /* 0x000fe200078e0a0d */
[----:B-1-3--:R-:W-:Y:S01]  /*4230*/  SHF.R.U64 R0, R4, R21, R5 ;  /* 0x0000001504007219 */ /* 0x00afe20000001205 */
[----:B0-----:R-:W-:Y:S01]  /*4240*/  VIADD R5, R20, 0xffffffff ;  /* 0xffffffff14057836 */ /* 0x001fe20000000000 */
[----:B------:R-:W-:-:S03]  /*4250*/  LOP3.LUT R59, R10, R59, RZ, 0xc0, !PT ;  /* 0x0000003b0a3b7212 */ /* 0x000fc600078ec0ff */
[----:B------:R-:W-:Y:S01]  /*4260*/  IMAD.MOV R3, RZ, RZ, -R0 ;  /* 0x000000ffff037224 */ /* 0x000fe200078e0a00 */
[----:B------:R-:W-:Y:S01]  /*4270*/  LOP3.LUT R5, R12, R5, RZ, 0xc0, !PT ;  /* 0x000000050c057212 */ /* 0x000fe200078ec0ff */
[----:B------:R-:W-:Y:S02]  /*4280*/  IMAD R59, R28, R0, R59 ;  /* 0x000000001c3b7224 */ /* 0x000fe400078e023b */
[----:B--2---:R-:W-:Y:S02]  /*4290*/  IMAD R0, R3, R25, R14 ;  /* 0x0000001903007224 */ /* 0x004fe400078e020e */
[----:B------:R-:W-:Y:S02]  /*42a0*/  @P0 IMAD R26, R15, R13, R24 ;  /* 0x0000000d0f1a0224 */ /* 0x000fe400078e0218 */
[----:B------:R-:W-:Y:S02]  /*42b0*/  IMAD R4, R0, R20, R5 ;  /* 0x0000001400047224 */ /* 0x000fe400078e0205 */
[----:B------:R-:W-:-:S02]  /*42c0*/  IMAD R59, R59, R27, R26 ;  /* 0x0000001b3b3b7224 */ /* 0x000fc400078e021a */
[----:B------:R-:W-:-:S03]  /*42d0*/  IMAD.MOV.U32 R3, RZ, RZ, 0x1 ;  /* 0x00000001ff037424 */ /* 0x000fc600078e00ff */
[----:B------:R-:W-:Y:S02]  /*42e0*/  SEL R60, R4, R59, !P0 ;  /* 0x0000003b043c7207 */ /* 0x000fe40004000000 */
[----:B------:R-:W-:Y:S02]  /*42f0*/  PRMT R0, R3, 0x7610, R0 ;  /* 0x0000761003007816 */ /* 0x000fe40000000000 */
[----:B------:R-:W-:-:S07]  /*4300*/  SEL R59, R59, R4, !P0 ;  /* 0x000000043b3b7207 */ /* 0x000fce0004000000 */
.L_x_102:
[----:B------:R-:W-:-:S13]  /*4310*/  LOP3.LUT P0, RZ, R0, 0xff, RZ, 0xc0, !PT ;  /* 0x000000ff00ff7812 */ /* 0x000fda000780c0ff */
[----:B------:R-:W-:Y:S05]  /*4320*/  @P0 BRA `(.L_x_105) ;  /* 0xffffffd000280947 */ /* 0x000fea000383ffff */
[----:B------:R-:W-:Y:S05]  /*4330*/  EXIT ;  /* 0x000000000000794d */ /* 0x000fea0003800000 */
.L_x_8:
[----:B0-----:R-:W-:Y:S01]  /*4340*/  ULDC.64 UR4, c[0x0][0x650] ;  /* 0x0001940000047ab9 */ /* 0x001fe20000000a00 */
        /* <DEDUP_REMOVED lines=25> */
.L_x_107:
[----:B------:R-:W0:Y:S01]  /*44e0*/  LDC.64 R28, c[0x0][0x640] ;  /* 0x00019000ff1c7b82 */ /* 0x000e220000000a00 */
[-CC-:B------:R-:W-:Y:S01]  /*44f0*/  SHF.R.U64 R22, R12, R6.reuse, R13.reuse ;  /* 0x000000060c167219 */ /* 0x180fe2000000120d */
[----:B------:R-:W-:Y:S01]  /*4500*/  IMAD.MOV.U32 R30, RZ, RZ, 0x1 ;  /* 0x00000001ff1e7424 */ /* 0x000fe200078e00ff */
[----:B------:R-:W-:Y:S02]  /*4510*/  SHF.R.U32.HI R6, RZ, R6, R13 ;  /* 0x00000006ff067219 */ /* 0x000fe4000001160d */
        /* <DEDUP_REMOVED lines=8> */
[----:B------:R-:W-:Y:S01]  /*45a0*/  IMAD.IADD R9, R9, 0x1, R11 ;  /* 0x0000000109097824 */ /* 0x000fe200078e020b */
[----:B0-----:R-:W-:-:S04]  /*45b0*/  ISETP.NE.U32.AND P0, PT, R28, RZ, PT ;  /* 0x000000ff1c00720c */ /* 0x001fc80003f05070 */
[----:B------:R-:W-:Y:S02]  /*45c0*/  ISETP.NE.AND.EX P0, PT, R29, RZ, PT, P0 ;  /* 0x000000ff1d00720c */ /* 0x000fe40003f05300 */
[----:B------:R-:W0:Y:S01]  /*45d0*/  LDC R20, c[0x0][0x600] ;  /* 0x00018000ff147b82 */ /* 0x000e220000000800 */
[-CC-:B-1----:R-:W-:Y:S01]  /*45e0*/  SHF.R.U64 R14, R8, R10.reuse, R9.reuse ;  /* 0x0000000a080e7219 */ /* 0x182fe20000001209 */
[----:B------:R-:W-:Y:S01]  /*45f0*/  IMAD.MOV.U32 R8, RZ, RZ, -0x1 ;  /* 0xffffffffff087424 */ /* 0x000fe200078e00ff */
[----:B------:R-:W-:-:S05]  /*4600*/  SHF.R.U32.HI R9, RZ, R10, R9 ;  /* 0x0000000aff097219 */ /* 0x000fca0000011609 */
[----:B------:R-:W1:Y:S01]  /*4610*/  LDC R26, c[0x0][0x648] ;  /* 0x00019200ff1a7b82 */ /* 0x000e620000000800 */
[-CC-:B--2---:R-:W-:Y:S02]  /*4620*/  SHF.R.U64 R21, R14, R12.reuse, R9.reuse ;  /* 0x0000000c0e157219 */ /* 0x184fe40000001209 */
[----:B------:R-:W-:-:S05]  /*4630*/  SHF.R.U32.HI R6, RZ, R12, R9 ;  /* 0x0000000cff067219 */ /* 0x000fca0000011609 */
[----:B------:R-:W2:Y:S01]  /*4640*/  LDC R27, c[0x0][0x638] ;  /* 0x00018e00ff1b7b82 */ /* 0x000ea20000000800 */
[-C--:B---3--:R-:W-:Y:S02]  /*4650*/  SHF.L.U32 R8, R8, R25.reuse, RZ ;  /* 0x0000001908087219 */ /* 0x088fe400000006ff */
[-CC-:B------:R-:W-:Y:S02]  /*4660*/  SHF.R.U64 R23, R21, R25.reuse, R6.reuse ;  /* 0x0000001915177219 */ /* 0x180fe40000001206 */
[----:B------:R-:W-:Y:S02]  /*4670*/  LOP3.LUT R32, RZ, R8, RZ, 0x33, !PT ;  /* 0x00000008ff207212 */ /* 0x000fe400078e33ff */
[----:B------:R-:W-:Y:S01]  /*4680*/  SHF.R.U32.HI R9, RZ, R25, R6 ;  /* 0x00000019ff097219 */ /* 0x000fe20000011606 */
[----:B------:R-:W3:Y:S01]  /*4690*/  LDC R31, c[0x0][0x610] ;  /* 0x00018400ff1f7b82 */ /* 0x000ee20000000800 */
[----:B------:R-:W-:Y:S01]  /*46a0*/  IMAD.MOV.U32 R8, RZ, RZ, R23 ;  /* 0x000000ffff087224 */ /* 0x000fe200078e0017 */
[----:B------:R-:W-:Y:S06]  /*46b0*/  @!P0 BRA `(.L_x_108) ;  /* 0x0000000000288947 */ /* 0x000fec0003800000 */
        /* <DEDUP_REMOVED lines=10> */
.L_x_108:
[----:B------:R-:W-:Y:S02]  /*4760*/  ISETP.NE.AND P0, PT, R2, 0x1, PT ;  /* 0x000000010200780c */ /* 0x000fe40003f05270 */
[----:B-1----:R-:W-:Y:S01]  /*4770*/  SHF.R.U64 R6, R8, R26, R9 ;  /* 0x0000001a08067219 */ /* 0x002fe20000001209 */
[----:B0-----:R-:W-:Y:S01]  /*4780*/  VIADD R9, R20, 0xffffffff ;  /* 0xffffffff14097836 */ /* 0x001fe20000000000 */
[----:B------:R-:W-:Y:S02]  /*4790*/  SHF.L.U32 R30, R30, R25, RZ ;  /* 0x000000191e1e7219 */ /* 0x000fe400000006ff */
[----:B------:R-:W-:Y:S01]  /*47a0*/  LOP3.LUT R5, R21, R32, RZ, 0xc0, !PT ;  /* 0x0000002015057212 */ /* 0x000fe200078ec0ff */
[----:B------:R-:W-:-:S04]  /*47b0*/  IMAD.MOV R8, RZ, RZ, -R6 ;  /* 0x000000ffff087224 */ /* 0x000fc800078e0a06 */
[----:B------:R-:W-:Y:S01]  /*47c0*/  IMAD R6, R30, R6, R5 ;  /* 0x000000061e067224 */ /* 0x000fe200078e0205 */
[----:B------:R-:W-:Y:S01]  /*47d0*/  LOP3.LUT R5, R14, R9, RZ, 0xc0, !PT ;  /* 0x000000090e057212 */ /* 0x000fe200078ec0ff */
[----:B------:R-:W-:Y:S02]  /*47e0*/  @P0 IMAD R3, R7, R24, R4 ;  /* 0x0000001807030224 */ /* 0x000fe400078e0204 */
[----:B--2---:R-:W-:Y:S02]  /*47f0*/  IMAD R4, R8, R27, R23 ;  /* 0x0000001b08047224 */ /* 0x004fe400078e0217 */
[----:B---3--:R-:W-:Y:S02]  /*4800*/  IMAD R3, R6, R31, R3 ;  /* 0x0000001f06037224 */ /* 0x008fe400078e0203 */
[----:B------:R-:W-:Y:S02]  /*4810*/  IMAD R4, R4, R20, R5 ;  /* 0x0000001404047224 */ /* 0x000fe400078e0205 */
[----:B------:R-:W-:-:S02]  /*4820*/  IMAD.MOV.U32 R8, RZ, RZ, 0x1 ;  /* 0x00000001ff087424 */ /* 0x000fc400078e00ff */
[----:B------:R-:W-:Y:S01]  /*4830*/  IMAD.MOV.U32 R6, RZ, RZ, R22 ;  /* 0x000000ffff067224 */ /* 0x000fe200078e0016 */
[----:B------:R-:W-:Y:S02]  /*4840*/  SEL R20, R4, R3, !P0 ;  /* 0x0000000304147207 */ /* 0x000fe40004000000 */
[----:B------:R-:W-:-:S07]  /*4850*/  SEL R21, R3, R4, !P0 ;  /* 0x0000000403157207 */ /* 0x000fce0004000000 */
.L_x_106:
[----:B------:R-:W-:-:S08]  /*4860*/  NOP ;  /* 0x0000000000007918 */ /* 0x000fd00000000000 */
[----:B------:R-:W0:-:S00]  /*4870*/  USETMAXREG.DEALLOC.CTAPOOL 0x28 ;  /* 0x00000028000079c8 */ /* 0x000e0000080e0500 */
[----:B0-----:R-:W-:-:S13]  /*4880*/  ISETP.NE.AND P0, PT, R0, RZ, PT ;  /* 0x000000ff0000720c */ /* 0x001fda0003f05270 */
[----:B------:R-:W-:Y:S05]  /*4890*/  @P0 EXIT ;  /* 0x000000000000094d */ /* 0x000fea0003800000 */
[----:B------:R-:W-:Y:S01]  /*48a0*/  LOP3.LUT P0, RZ, R8, 0xff, RZ, 0xc0, !PT ;  /* 0x000000ff08ff7812 */ /* 0x000fe2000780c0ff */
[----:B------:R-:W-:Y:S02]  /*48b0*/  IMAD.MOV.U32 R0, RZ, RZ, 0x1 ;  /* 0x00000001ff007424 */ /* 0x000fe400078e00ff */
[----:B------:R-:W-:-:S10]  /*48c0*/  IMAD.MOV.U32 R3, RZ, RZ, RZ ;  /* 0x000000ffff037224 */ /* 0x000fd400078e00ff */
[----:B------:R-:W-:Y:S05]  /*48d0*/  @!P0 BRA `(.L_x_109) ;  /* 0x0000000c00488947 */ /* 0x000fea0003800000 */
[----:B------:R-:W0:Y:S01]  /*48e0*/  LDC R0, c[0x0][0x28c] ;  /* 0x0000a300ff007b82 */ /* 0x000e220000000800 */
[----:B------:R-:W1:Y:S01]  /*48f0*/  S2R R11, SR_CgaCtaId ;  /* 0x00000000000b7919 */ /* 0x000e620000008800 */
[----:B------:R-:W-:Y:S01]  /*4900*/  ULDC UR5, c[0x0][0x658] ;  /* 0x0001960000057ab9 */ /* 0x000fe20000000800 */
[----:B------:R-:W-:Y:S01]  /*4910*/  UMOV UR7, 0xffffffff ;  /* 0xffffffff00077882 */ /* 0x000fe20000000000 */
[----:B------:R-:W-:Y:S01]  /*4920*/  ULDC UR6, c[0x0][0xc] ;  /* 0x0000030000067ab9 */ /* 0x000fe20000000800 */
[----:B------:R-:W-:Y:S01]  /*4930*/  USHF.L.U32 UR8, UR7, UR5, URZ ;  /* 0x0000000507087299 */ /* 0x000fe2000800063f */
[----:B------:R-:W-:Y:S01]  /*4940*/  BSSY B0, `(.L_x_109) ;  /* 0x00000cb000007945 */ /* 0x000fe20003800000 */
[----:B------:R-:W-:Y:S01]  /*4950*/  UMOV UR9, 0x1 ;  /* 0x0000000100097882 */ /* 0x000fe20000000000 */
[----:B------:R-:W-:Y:S01]  /*4960*/  ULDC UR7, c[0x0][0x10] ;  /* 0x0000040000077ab9 */ /* 0x000fe20000000800 */
[----:B------:R-:W-:Y:S01]  /*4970*/  USHF.L.U32 UR18, UR9, UR5, URZ ;  /* 0x0000000509127299 */ /* 0x000fe2000800063f */
[----:B------:R-:W-:Y:S01]  /*4980*/  IMAD.MOV.U32 R9, RZ, RZ, 0x1 ;  /* 0x00000001ff097424 */ /* 0x000fe200078e00ff */
[----:B------:R-:W-:Y:S01]  /*4990*/  UIMAD.WIDE.U32 UR6, UR6, UR7, URZ ;  /* 0x00000007060672a5 */ /* 0x000fe2000f8e003f */
[----:B------:R-:W-:Y:S01]  /*49a0*/  LOP3.LUT R8, R19, 0x2, RZ, 0xfc, !PT ;  /* 0x0000000213087812 */ /* 0x000fe200078efcff */
[----:B------:R-:W-:Y:S01]  /*49b0*/  ULDC UR5, c[0x0][0x14] ;  /* 0x0000050000057ab9 */ /* 0x000fe20000000800 */
[----:B------:R-:W-:Y:S01]  /*49c0*/  ULDC UR4, c[0x0][0x600] ;  /* 0x0001800000047ab9 */ /* 0x000fe20000000800 */
[----:B------:R-:W-:-:S02]  /*49d0*/  UIMAD.WIDE.U32 UR22, UR6, UR5, URZ ;  /* 0x00000005061672a5 */ /* 0x000fc4000f8e003f */
[----:B------:R-:W-:Y:S02]  /*49e0*/  UIMAD UR13, UR7, UR5, URZ ;  /* 0x00000005070d72a4 */ /* 0x000fe4000f8e023f */
[----:B------:R-:W-:Y:S02]  /*49f0*/  UIADD3 UR4, UR4, -0x1, URZ ;  /* 0xffffffff04047890 */ /* 0x000fe4000fffe03f */
[----:B------:R-:W-:Y:S02]  /*4a00*/  ULOP3.LUT UR17, URZ, UR8, URZ, 0x33, !UPT ;  /* 0x000000083f117292 */ /* 0x000fe4000f8e333f */
[----:B------:R-:W-:Y:S01]  /*4a10*/  UIADD3 UR13, UR23, UR13, URZ ;  /* 0x0000000d170d7290 */ /* 0x000fe2000fffe03f */
[----:B0-----:R-:W-:Y:S01]  /*4a20*/  VIADD R0, R0, 0x3f ;  /* 0x0000003f00007836 */ /* 0x001fe20000000000 */
[----:B------:R-:W-:-:S04]  /*4a30*/  ULDC.64 UR24, c[0x0][0x198] ;  /* 0x0000660000187ab9 */ /* 0x000fc80000000a00 */
[----:B------:R-:W-:Y:S01]  /*4a40*/  SHF.R.S32.HI R3, RZ, 0x1f, R0 ;  /* 0x0000001fff037819 */ /* 0x000fe20000011400 */
[----:B-1----:R-:W-:-:S03]  /*4a50*/  IMAD.SHL.U32 R4, R11, 0x200, RZ ;  /* 0x000002000b047824 */ /* 0x002fc600078e00ff */
[----:B------:R-:W-:Y:S01]  /*4a60*/  LEA.HI R10, R3, R0, RZ, 0x6 ;  /* 0x00000000030a7211 */ /* 0x000fe200078f30ff */
[----:B------:R-:W-:Y:S02]  /*4a70*/  IMAD.SHL.U32 R11, R11, 0x8, RZ ;  /* 0x000000080b0b7824 */ /* 0x000fe400078e00ff */
[----:B------:R-:W-:Y:S01]  /*4a80*/  IMAD.MOV.U32 R0, RZ, RZ, 0x1 ;  /* 0x00000001ff007424 */ /* 0x000fe200078e00ff */
[----:B------:R-:W-:Y:S01]  /*4a90*/  LOP3.LUT R4, R4, 0xe00, RZ, 0xc0, !PT ;  /* 0x00000e0004047812 */ /* 0x000fe200078ec0ff */
[----:B------:R-:W-:Y:S01]  /*4aa0*/  IMAD.MOV.U32 R3, RZ, RZ, RZ ;  /* 0x000000ffff037224 */ /* 0x000fe200078e00ff */
[----:B------:R-:W-:Y:S02]  /*4ab0*/  SHF.R.S32.HI R10, RZ, 0x6, R10 ;  /* 0x00000006ff0a7819 */ /* 0x000fe4000001140a */
[----:B------:R-:W-:Y:S01]  /*4ac0*/  LOP3.LUT R11, R11, 0x38, RZ, 0xc0, !PT ;  /* 0x000000380b0b7812 */ /* 0x000fe200078ec0ff */
[----:B------:R-:W-:Y:S02]  /*4ad0*/  VIADD R12, R4, 0x24200 ;  /* 0x00024200040c7836 */ /* 0x000fe40000000000 */
[----:B------:R-:W-:-:S07]  /*4ae0*/  VIADD R13, R10, 0x1 ;  /* 0x000000010a0d7836 */ /* 0x000fce0000000000 */
.L_x_120:
[----:B------:R-:W-:-:S03]  /*4af0*/  UMOV UR5, 0xffffffff ;  /* 0xffffffff00057882 */ /* 0x000fc60000000000 */
[----:B------:R-:W-:Y:S05]  /*4b00*/  BRA.DIV UR5, `(.L_x_110) ;  /* 0x00000016059c7947 */ /* 0x000fea000b800000 */
[----:B------:R-:W-:-:S13]  /*4b10*/  ELECT P6, URZ, PT ;  /* 0x00000000003f782f */ /* 0x000fda00038c0000 */
.L_x_145:
[----:B------:R-:W0:Y:S01]  /*4b20*/  LDC R4, c[0x0][0x28c] ;  /* 0x0000a300ff047b82 */ /* 0x000e220000000800 */
[----:B------:R-:W-:Y:S01]  /*4b30*/  BSSY B1, `(.L_x_111) ;  /* 0x0000038000017945 */ /* 0x000fe20003800000 */
[----:B0-----:R-:W-:-:S13]  /*4b40*/  ISETP.LT.OR P6, PT, R4, 0x1, !P6 ;  /* 0x000000010400780c */ /* 0x001fda00077c1670 */
[----:B------:R-:W-:Y:S05]  /*4b50*/  @P6 BRA `(.L_x_112) ;  /* 0x0000000000d46947 */ /* 0x000fea0003800000 */
[----:B------:R-:W-:Y:S02]  /*4b60*/  IMAD.SHL.U32 R21, R21, 0x80, RZ ;  /* 0x0000008015157824 */ /* 0x000fe400078e00ff */
[----:B------:R-:W-:Y:S02]  /*4b70*/  IMAD R20, R20, 0x40, R11 ;  /* 0x0000004014147824 */ /* 0x000fe400078e020b */
[----:B------:R-:W-:Y:S02]  /*4b80*/  IMAD.MOV.U32 R24, RZ, RZ, RZ ;  /* 0x000000ffff187224 */ /* 0x000fe400078e00ff */
[----:B------:R-:W-:Y:S02]  /*4b90*/  IMAD.MOV.U32 R4, RZ, RZ, R13 ;  /* 0x000000ffff047224 */ /* 0x000fe400078e000d */
[----:B------:R-:W-:Y:S02]  /*4ba0*/  IMAD.MOV.U32 R5, RZ, RZ, R0 ;  /* 0x000000ffff057224 */ /* 0x000fe400078e0000 */
[----:B------:R-:W-:-:S07]  /*4bb0*/  IMAD.MOV.U32 R7, RZ, RZ, R3 ;  /* 0x000000ffff077224 */ /* 0x000fce00078e0003 */
.L_x_115:
[----:B------:R-:W0:Y:S01]  /*4bc0*/  S2R R15, SR_CgaCtaId ;  /* 0x00000000000f7919 */ /* 0x000e220000008800 */
[----:B------:R-:W-:Y:S02]  /*4bd0*/  MOV R14, 0x400 ;  /* 0x00000400000e7802 */ /* 0x000fe40000000f00 */
[----:B------:R-:W-:Y:S02]  /*4be0*/  LOP3.LUT P1, RZ, R18, 0x7f, RZ, 0xc0, !PT ;  /* 0x0000007f12ff7812 */ /* 0x000fe4000782c0ff */
[----:B0-----:R-:W-:Y:S02]  /*4bf0*/  LEA R22, R15, R14, 0x18 ;  /* 0x0000000e0f167211 */ /* 0x001fe400078ec0ff */
[----:B------:R-:W-:-:S09]  /*4c00*/  SHF.L.U32 R14, R5, 0x1f, RZ ;  /* 0x0000001f050e7819 */ /* 0x000fd200000006ff */
[----:B------:R-:W0:Y:S01]  /*4c10*/  @!P1 LDC R15, c[0x0][0x500] ;  /* 0x00014000ff0f9b82 */ /* 0x000e220000000800 */
[----:B------:R-:W-:-:S04]  /*4c20*/  IMAD R23, R7, 0x8, R22 ;  /* 0x0000000807177824 */ /* 0x000fc800078e0216 */
[----:B------:R-:W1:Y:S02]  /*4c30*/  SYNCS.PHASECHK.TRANS64.TRYWAIT P0, [R23+URZ+0x90], R14 ;  /* 0x0000900e170075a7 */ /* 0x000e64000800017f */
[----:B-1----:R-:W-:Y:S05]  /*4c40*/  @!P0 BRA `(.L_x_113) ;  /* 0x00000014006c8947 */ /* 0x002fea0003800000 */
.L_x_146:
[----:B-1----:R-:W-:Y:S01]  /*4c50*/  PRMT R14, R8, 0x9910, RZ ;  /* 0x00009910080e7816 */ /* 0x002fe200000000ff */
[----:B0-----:R0:W-:Y:S03]  /*4c60*/  @!P1 SYNCS.ARRIVE.TRANS64 RZ, [R23+URZ], R15 ;  /* 0x0000000f17ff99a7 */ /* 0x0011e6000800003f */
[----:B------:R-:W-:-:S13]  /*4c70*/  ISETP.NE.AND P0, PT, R14, 0x2, PT ;  /* 0x000000020e00780c */ /* 0x000fda0003f05270 */
[----:B0-----:R-:W-:Y:S05]  /*4c80*/  @P0 BRA `(.L_x_114) ;  /* 0x0000000000040947 */ /* 0x001fea0003800000 */
[----:B------:R-:W-:Y:S01]  /*4c90*/  BPT.TRAP 0x1 ;  /* 0x000000040000795c */ /* 0x000fe20000300000 */
.L_x_114:
[----:B------:R-:W-:Y:S01]  /*4ca0*/  R2UR UR19, R22 ;  /* 0x00000000161372ca */ /* 0x000fe200000e0000 */
[----:B------:R-:W-:Y:S01]  /*4cb0*/  IMAD R22, R7, 0x2000, R22 ;  /* 0x0000200007167824 */ /* 0x000fe200078e0216 */
[----:B------:R-:W-:Y:S01]  /*4cc0*/  R2UR UR9, R23 ;  /* 0x00000000170972ca */ /* 0x000fe200000e0000 */
[----:B------:R-:W-:Y:S01]  /*4cd0*/  IMAD R14, R7, 0x1000, R12 ;  /* 0x00001000070e7824 */ /* 0x000fe200078e020c */
[----:B------:R-:W-:Y:S01]  /*4ce0*/  UIADD3 UR6, UP0, UR24, 0xf0, URZ ;  /* 0x000000f018067890 */ /* 0x000fe2000ff1e03f */
[----:B------:R-:W-:Y:S01]  /*4cf0*/  VIADD R4, R4, 0xffffffff ;  /* 0xffffffff04047836 */ /* 0x000fe20000000000 */
[----:B------:R-:W-:Y:S01]  /*4d00*/  R2UR UR5, R22 ;  /* 0x00000000160572ca */ /* 0x000fe200000e0000 */
[----:B------:R-:W-:Y:S01]  /*4d10*/  UIADD3 UR26, UP1, UR24, 0x1f0, URZ ;  /* 0x000001f0181a7890 */ /* 0x000fe2000ff3e03f */
[----:B------:R-:W-:Y:S01]  /*4d20*/  R2UR UR8, R14 ;  /* 0x000000000e0872ca */ /* 0x000fe200000e0000 */
[----:B------:R-:W-:Y:S01]  /*4d30*/  UIADD3.X UR7, URZ, UR25, URZ, UP0, !UPT ;  /* 0x000000193f077290 */ /* 0x000fe200087fe43f */
[----:B------:R-:W-:Y:S01]  /*4d40*/  R2UR UR11, R21 ;  /* 0x00000000150b72ca */ /* 0x000fe200000e0000 */
[----:B------:R-:W-:Y:S01]  /*4d50*/  VIADD R7, R7, 0x1 ;  /* 0x0000000107077836 */ /* 0x000fe20000000000 */
[----:B------:R-:W-:Y:S01]  /*4d60*/  R2UR UR10, R24 ;  /* 0x00000000180a72ca */ /* 0x000fe200000e0000 */
[----:B------:R-:W-:Y:S01]  /*4d70*/  UIADD3.X UR27, URZ, UR25, URZ, UP1, !UPT ;  /* 0x000000193f1b7290 */ /* 0x000fe20008ffe43f */
[----:B------:R-:W-:Y:S01]  /*4d80*/  R2UR UR12, R6 ;  /* 0x00000000060c72ca */ /* 0x000fe200000e0000 */
[----:B------:R-:W-:Y:S01]  /*4d90*/  UMOV UR14, 0x0 ;  /* 0x00000000000e7882 */ /* 0x000fe20000000000 */
[----:B------:R-:W-:Y:S01]  /*4da0*/  R2UR UR20, R20 ;  /* 0x00000000141472ca */ /* 0x000fe200000e0000 */
[----:B------:R-:W-:Y:S01]  /*4db0*/  UMOV UR15, 0x10000000 ;  /* 0x10000000000f7882 */ /* 0x000fe20000000000 */
[----:B------:R-:W-:Y:S01]  /*4dc0*/  ISETP.GT.AND P1, PT, R4, 0x1, PT ;  /* 0x000000010400780c */ /* 0x000fe20003f24270 */
[----:B------:R-:W-:Y:S01]  /*4dd0*/  UIADD3 UR16, UR5, 0x200, URZ ;  /* 0x0000020005107890 */ /* 0x000fe2000fffe03f */
[----:B------:R-:W-:Y:S01]  /*4de0*/  ISETP.NE.AND P0, PT, R7, 0x12, PT ;  /* 0x000000120700780c */ /* 0x000fe20003f05270 */
[----:B------:R-:W-:Y:S01]  /*4df0*/  UIADD3 UR5, UR19, UR8, URZ ;  /* 0x0000000813057290 */ /* 0x000fe2000fffe03f */
[----:B------:R-:W-:Y:S01]  /*4e00*/  VIADD R24, R24, 0x40 ;  /* 0x0000004018187836 */ /* 0x000fe20000000000 */
[----:B------:R-:W-:Y:S01]  /*4e10*/  UMOV UR21, 0xff0000 ;  /* 0x00ff000000157882 */ /* 0x000fe20000000000 */
[----:B------:R-:W-:-:S02]  /*4e20*/  SEL R14, RZ, 0x1, P0 ;  /* 0x00000001ff0e7807 */ /* 0x000fc40000000000 */
[----:B------:R-:W-:Y:S01]  /*4e30*/  UMOV UR8, UR16 ;  /* 0x0000001000087c82 */ /* 0x000fe20008000000 */
[----:B------:R-:W-:Y:S01]  /*4e40*/  SEL R7, R7, RZ, P0 ;  /* 0x000000ff07077207 */ /* 0x000fe20000000000 */
[----:B------:R0:W-:Y:S01]  /*4e50*/  UTMALDG.3D [UR8], [UR6], desc[UR14] ;  /* 0x00000e08060075b4 */ /* 0x0001e20008011000 */
[----:B------:R-:W-:Y:S01]  /*4e60*/  LOP3.LUT R5, R5, R14, RZ, 0x3c, !PT ;  /* 0x0000000e05057212 */ /* 0x000fe200078e3cff */
[----:B0-----:R-:W-:Y:S01]  /*4e70*/  UMOV UR11, UR20 ;  /* 0x00000014000b7c82 */ /* 0x001fe20008000000 */
[----:B------:R-:W-:Y:S02]  /*4e80*/  UMOV UR8, UR5 ;  /* 0x0000000500087c82 */ /* 0x000fe40008000000 */
[----:B------:R0:W-:Y:S02]  /*4e90*/  UTMALDG.3D.MULTICAST [UR8], [UR26], UR21, desc[UR14] ;  /* 0x00000e081a0073b4 */ /* 0x0001e40008011815 */
[----:B0-----:R-:W-:Y:S05]  /*4ea0*/  @P1 BRA `(.L_x_115) ;  /* 0xfffffffc00441947 */ /* 0x001fea000383ffff */
.L_x_112:
[----:B------:R-:W-:Y:S05]  /*4eb0*/  BSYNC B1 ;  /* 0x0000000000017941 */ /* 0x000fea0003800000 */
.L_x_111:
[----:B------:R-:W-:Y:S01]  /*4ec0*/  LOP3.LUT P1, RZ, R9, 0xff, RZ, 0xc0, !PT ;  /* 0x000000ff09ff7812 */ /* 0x000fe2000782c0ff */
[C---:B------:R-:W-:Y:S01]  /*4ed0*/  IMAD.IADD R6, R10.reuse, 0x1, R3 ;  /* 0x000000010a067824 */ /* 0x040fe200078e0203 */
[----:B------:R-:W-:Y:S01]  /*4ee0*/  ULDC.64 UR6, c[0x0][0x650] ;  /* 0x0001940000067ab9 */ /* 0x000fe20000000a00 */
[----:B------:R-:W-:Y:S01]  /*4ef0*/  ISETP.GE.U32.AND P2, PT, R10, 0x12, PT ;  /* 0x000000120a00780c */ /* 0x000fe20003f46070 */
[----:B------:R-:W-:Y:S01]  /*4f00*/  BSSY B1, `(.L_x_116) ;  /* 0x000006c000017945 */ /* 0x000fe20003800000 */
[----:B------:R-:W-:Y:S01]  /*4f10*/  IMAD.MOV.U32 R21, RZ, RZ, -0x1 ;  /* 0xffffffffff157424 */ /* 0x000fe200078e00ff */
[----:B------:R-:W-:Y:S01]  /*4f20*/  ISETP.GT.U32.AND P0, PT, R6, 0x11, PT ;  /* 0x000000110600780c */ /* 0x000fe20003f04070 */
[----:B------:R-:W-:Y:S01]  /*4f30*/  IMAD.MOV.U32 R20, RZ, RZ, -0x1 ;  /* 0xffffffffff147424 */ /* 0x000fe200078e00ff */
[----:B------:R-:W-:Y:S02]  /*4f40*/  PRMT R9, RZ, 0x7610, R9 ;  /* 0x00007610ff097816 */ /* 0x000fe40000000009 */
[----:B------:R-:W-:-:S03]  /*4f50*/  ISETP.LT.U32.AND P0, PT, R10, 0x12, P0 ;  /* 0x000000120a00780c */ /* 0x000fc60000701070 */
[----:B------:R-:W0:Y:S01]  /*4f60*/  @P1 S2R R5, SR_CgaCtaId ;  /* 0x0000000000051919 */ /* 0x000e220000008800 */
[----:B------:R-:W-:-:S04]  /*4f70*/  @P1 MOV R4, 0x400 ;  /* 0x0000040000041802 */ /* 0x000fc80000000f00 */
[----:B0-----:R-:W-:Y:S01]  /*4f80*/  @P1 LEA R3, R5, R4, 0x18 ;  /* 0x0000000405031211 */ /* 0x001fe200078ec0ff */
[----:B------:R-:W-:-:S03]  /*4f90*/  IMAD.WIDE.U32 R4, R6, 0x38e38e39, RZ ;  /* 0x38e38e3906047825 */ /* 0x000fc600078e00ff */
[----:B------:R0:W-:Y:S01]  /*4fa0*/  @P1 SYNCS.ARRIVE.TRANS64.A1T0 RZ, [R3+URZ+0x138], RZ ;  /* 0x000138ff03ff19a7 */ /* 0x0001e2000810003f */
[----:B------:R-:W-:Y:S02]  /*4fb0*/  IADD3 R16, P1, R16, UR22, RZ ;  /* 0x0000001610107c10 */ /* 0x000fe4000ff3e0ff */
[----:B------:R-:W-:Y:S02]  /*4fc0*/  SHF.R.U32.HI R5, RZ, 0x2, R5 ;  /* 0x00000002ff057819 */ /* 0x000fe40000011605 */
[----:B------:R-:W-:Y:S02]  /*4fd0*/  IADD3.X R17, R17, UR13, RZ, P1, !PT ;  /* 0x0000000d11117c10 */ /* 0x000fe40008ffe4ff */
[----:B------:R-:W-:Y:S02]  /*4fe0*/  PRMT R4, RZ, 0x7610, R4 ;  /* 0x00007610ff047816 */ /* 0x000fe40000000004 */
[----:B0-----:R-:W-:Y:S02]  /*4ff0*/  SEL R3, RZ, 0x1, !P0 ;  /* 0x00000001ff037807 */ /* 0x001fe40004000000 */
[----:B------:R-:W-:-:S02]  /*5000*/  ISETP.GE.U32.AND P0, PT, R16, UR6, PT ;  /* 0x0000000610007c0c */ /* 0x000fc4000bf06070 */
[----:B------:R-:W-:Y:S01]  /*5010*/  LOP3.LUT R0, R0, R3, RZ, 0x3c, !PT ;  /* 0x0000000300007212 */ /* 0x000fe200078e3cff */
[----:B------:R-:W-:Y:S01]  /*5020*/  IMAD R3, R5, -0x12, R6 ;  /* 0xffffffee05037824 */ /* 0x000fe200078e0206 */
[----:B------:R-:W-:Y:S01]  /*5030*/  ISETP.GE.U32.AND.EX P0, PT, R17, UR7, PT, P0 ;  /* 0x0000000711007c0c */ /* 0x000fe2000bf06100 */
[----:B------:R-:W-:Y:S01]  /*5040*/  IMAD.MOV.U32 R6, RZ, RZ, -0x1 ;  /* 0xffffffffff067424 */ /* 0x000fe200078e00ff */
[----:B------:R-:W-:-:S11]  /*5050*/  @P2 LOP3.LUT R0, R0, 0x1, R5, 0x78, !PT ;  /* 0x0000000100002812 */ /* 0x000fd600078e7805 */
[----:B------:R-:W-:Y:S05]  /*5060*/  @P0 BRA `(.L_x_117) ;  /* 0x0000000400540947 */ /* 0x000fea0003800000 */
[----:B------:R-:W0:Y:S01]  /*5070*/  S2R R15, SR_CTAID.X ;  /* 0x00000000000f7919 */ /* 0x000e220000002500 */
[----:B------:R-:W-:Y:S01]  /*5080*/  ULDC.64 UR6, c[0x0][0x628] ;  /* 0x00018a0000067ab9 */ /* 0x000fe20000000a00 */
[----:B------:R-:W-:Y:S01]  /*5090*/  ULDC UR8, c[0x0][0x630] ;  /* 0x00018c0000087ab9 */ /* 0x000fe20000000800 */
[----:B------:R-:W-:Y:S01]  /*50a0*/  ISETP.NE.U32.AND P0, PT, RZ, UR6, PT ;  /* 0x00000006ff007c0c */ /* 0x000fe2000bf05070 */
[----:B------:R-:W1:Y:S01]  /*50b0*/  S2R R20, SR_CTAID.Y ;  /* 0x0000000000147919 */ /* 0x000e620000002600 */
[----:B------:R-:W-:Y:S01]  /*50c0*/  ULDC UR9, c[0x0][0x150] ;  /* 0x0000540000097ab9 */ /* 0x000fe20000000800 */
[----:B------:R-:W-:Y:S01]  /*50d0*/  IMAD.MOV.U32 R4, RZ, RZ, R16 ;  /* 0x000000ffff047224 */ /* 0x000fe200078e0010 */
[----:B------:R-:W-:Y:S01]  /*50e0*/  ISETP.NE.AND.EX P0, PT, RZ, UR7, PT, P0 ;  /* 0x00000007ff007c0c */ /* 0x000fe2000bf05300 */
[----:B------:R-:W-:Y:S01]  /*50f0*/  IMAD.MOV.U32 R5, RZ, RZ, R17 ;  /* 0x000000ffff057224 */ /* 0x000fe200078e0011 */
[----:B0-----:R-:W-:-:S11]  /*5100*/  I2FP.F32.U32 R22, R15 ;  /* 0x0000000f00167245 */ /* 0x001fd60000201000 */
[----:B------:R-:W-:Y:S05]  /*5110*/  @!P0 BRA `(.L_x_118) ;  /* 0x0000000000288947 */ /* 0x000fea0003800000 */
[----:B------:R-:W-:Y:S02]  /*5120*/  ULDC UR5, c[0x0][0x634] ;  /* 0x00018d0000057ab9 */ /* 0x000fe40000000800 */
[----:B------:R-:W-:-:S05]  /*5130*/  IADD3 R5, P0, R16, UR5, RZ ;  /* 0x0000000510057c10 */ /* 0x000fca000ff1e0ff */
[----:B------:R-:W-:-:S04]  /*5140*/  IMAD.X R21, RZ, RZ, R17, P0 ;  /* 0x000000ffff157224 */ /* 0x000fc800000e0611 */
[----:B------:R-:W-:-:S04]  /*5150*/  IMAD.WIDE.U32 R6, R21, UR6, RZ ;  /* 0x0000000615067c25 */ /* 0x000fc8000f8e00ff */
[----:B------:R-:W-:-:S04]  /*5160*/  IMAD.WIDE.U32 R6, P0, R5, UR7, R6 ;  /* 0x0000000705067c25 */ /* 0x000fc8000f800006 */
[----:B------:R-:W-:-:S04]  /*5170*/  IMAD.WIDE.U32 R4, R5, UR6, RZ ;  /* 0x0000000605047c25 */ /* 0x000fc8000f8e00ff */
[----:B------:R-:W-:Y:S01]  /*5180*/  IMAD.MOV.U32 R4, RZ, RZ, R7 ;  /* 0x000000ffff047224 */ /* 0x000fe200078e0007 */
[----:B------:R-:W-:Y:S01]  /*5190*/  IADD3 RZ, P1, R5, R6, RZ ;  /* 0x0000000605ff7210 */ /* 0x000fe20007f3e0ff */
[----:B------:R-:W-:-:S04]  /*51a0*/  IMAD.X R5, RZ, RZ, RZ, P0 ;  /* 0x000000ffff057224 */ /* 0x000fc800000e06ff */
[----:B------:R-:W-:-:S08]  /*51b0*/  IMAD.WIDE.U32.X R4, R21, UR7, R4, P1 ;  /* 0x0000000715047c25 */ /* 0x000fd000088e0404 */
.L_x_118:
[--C-:B------:R-:W-:Y:S01]  /*51c0*/  SHF.R.U64 R14, R4, UR8, R5.reuse ;  /* 0x00000008040e7c19 */ /* 0x100fe20008001205 */
[----:B------:R-:W-:Y:S01]  /*51d0*/  FMUL R22, R22, UR9 ;  /* 0x0000000916167c20 */ /* 0x000fe20008400000 */
[----:B------:R-:W-:Y:S01]  /*51e0*/  SHF.R.U32.HI R4, RZ, UR8, R5 ;  /* 0x00000008ff047c19 */ /* 0x000fe20008011605 */
[----:B------:R-:W0:Y:S01]  /*51f0*/  LDC R6, c[0x0][0x144] ;  /* 0x00005100ff067b82 */ /* 0x000e220000000800 */
[----:B------:R-:W-:Y:S01]  /*5200*/  IADD3 R5, P0, RZ, -R14, RZ ;  /* 0x8000000eff057210 */ /* 0x000fe20007f1e0ff */
[----:B------:R-:W-:Y:S01]  /*5210*/  ULDC UR5, c[0x0][0x154] ;  /* 0x0000550000057ab9 */ /* 0x000fe20000000800 */
[----:B-1----:R-:W-:Y:S01]  /*5220*/  I2FP.F32.U32 R7, R20 ;  /* 0x0000001400077245 */ /* 0x002fe20000201000 */
[----:B------:R-:W1:Y:S01]  /*5230*/  F2I.U32.TRUNC.NTZ R22, R22 ;  /* 0x0000001600167305 */ /* 0x000e62000020f000 */
[----:B------:R-:W-:Y:S01]  /*5240*/  ULDC.64 UR6, c[0x0][0x620] ;  /* 0x0001880000067ab9 */ /* 0x000fe20000000a00 */
[----:B------:R-:W-:Y:S01]  /*5250*/  IMAD.X R4, RZ, RZ, ~R4, P0 ;  /* 0x000000ffff047224 */ /* 0x000fe200000e0e04 */
[----:B------:R-:W-:Y:S01]  /*5260*/  ISETP.NE.AND P2, PT, R2, 0x1, PT ;  /* 0x000000010200780c */ /* 0x000fe20003f45270 */
[----:B------:R-:W-:Y:S01]  /*5270*/  FMUL R23, R7, UR5 ;  /* 0x0000000507177c20 */ /* 0x000fe20008400000 */
[----:B------:R-:W2:Y:S01]  /*5280*/  LDC R25, c[0x0][0x148] ;  /* 0x00005200ff197b82 */ /* 0x000ea20000000800 */
[----:B------:R-:W-:Y:S01]  /*5290*/  IMAD R4, R4, UR6, RZ ;  /* 0x0000000604047c24 */ /* 0x000fe2000f8e02ff */
[----:B------:R-:W-:-:S03]  /*52a0*/  ULDC UR5, c[0x0][0x618] ;  /* 0x0001860000057ab9 */ /* 0x000fc60000000800 */
[----:B------:R-:W3:Y:S01]  /*52b0*/  F2I.U32.TRUNC.NTZ R23, R23 ;  /* 0x0000001700177305 */ /* 0x000ee2000020f000 */
[C---:B------:R-:W-:Y:S02]  /*52c0*/  IMAD R7, R5.reuse, UR7, R4 ;  /* 0x0000000705077c24 */ /* 0x040fe4000f8e0204 */
[----:B------:R-:W-:Y:S01]  /*52d0*/  IMAD.WIDE.U32 R4, R5, UR6, R16 ;  /* 0x0000000605047c25 */ /* 0x000fe2000f8e0010 */
[----:B------:R-:W-:Y:S02]  /*52e0*/  ULDC.64 UR6, c[0x0][0x640] ;  /* 0x0001900000067ab9 */ /* 0x000fe40000000a00 */
[----:B------:R-:W-:Y:S01]  /*52f0*/  ISETP.NE.U32.AND P0, PT, RZ, UR6, PT ;  /* 0x00000006ff007c0c */ /* 0x000fe2000bf05070 */
[----:B------:R-:W-:Y:S02]  /*5300*/  IMAD.IADD R5, R5, 0x1, R7 ;  /* 0x0000000105057824 */ /* 0x000fe400078e0207 */
[----:B-1----:R-:W-:Y:S01]  /*5310*/  IMAD.MOV R22, RZ, RZ, -R22 ;  /* 0x000000ffff167224 */ /* 0x002fe200078e0a16 */
[----:B------:R-:W-:-:S02]  /*5320*/  ISETP.NE.AND.EX P0, PT, RZ, UR7, PT, P0 ;  /* 0x00000007ff007c0c */ /* 0x000fc4000bf05300 */
[----:B------:R-:W-:Y:S01]  /*5330*/  SHF.R.U64 R21, R4, UR5, R5 ;  /* 0x0000000504157c19 */ /* 0x000fe20008001205 */
[----:B0-----:R-:W-:Y:S01]  /*5340*/  IMAD R15, R6, R22, R15 ;  /* 0x00000016060f7224 */ /* 0x001fe200078e020f */
[----:B------:R-:W-:Y:S01]  /*5350*/  SHF.R.U32.HI R4, RZ, UR5, R5 ;  /* 0x00000005ff047c19 */ /* 0x000fe20008011605 */
[----:B------:R-:W-:Y:S01]  /*5360*/  ULDC UR5, c[0x0][0x608] ;  /* 0x0001820000057ab9 */ /* 0x000fe20000000800 */
[----:B---3--:R-:W-:Y:S02]  /*5370*/  IMAD.MOV R6, RZ, RZ, -R23 ;  /* 0x000000ffff067224 */ /* 0x008fe400078e0a17 */
[--C-:B------:R-:W-:Y:S02]  /*5380*/  SHF.R.U64 R22, R21, UR5, R4.reuse ;  /* 0x0000000515167c19 */ /* 0x100fe40008001204 */
[----:B------:R-:W-:Y:S01]  /*5390*/  SHF.R.U32.HI R5, RZ, UR5, R4 ;  /* 0x00000005ff057c19 */ /* 0x000fe20008011604 */
[----:B------:R-:W-:Y:S01]  /*53a0*/  ULDC UR5, c[0x0][0x658] ;  /* 0x0001960000057ab9 */ /* 0x000fe20000000800 */
[----:B--2---:R-:W-:-:S02]  /*53b0*/  @P2 IMAD R15, R25, R6, R20 ;  /* 0x00000006190f2224 */ /* 0x004fc400078e0214 */
[--C-:B------:R-:W-:Y:S02]  /*53c0*/  SHF.R.U64 R20, R22, UR5, R5.reuse ;  /* 0x0000000516147c19 */ /* 0x100fe40008001205 */
[----:B------:R-:W-:-:S03]  /*53d0*/  SHF.R.U32.HI R23, RZ, UR5, R5 ;  /* 0x00000005ff177c19 */ /* 0x000fc60008011605 */
[----:B------:R-:W-:Y:S02]  /*53e0*/  IMAD.MOV.U32 R6, RZ, RZ, R20 ;  /* 0x000000ffff067224 */ /* 0x000fe400078e0014 */
[----:B------:R-:W-:Y:S01]  /*53f0*/  IMAD.MOV.U32 R5, RZ, RZ, R23 ;  /* 0x000000ffff057224 */ /* 0x000fe200078e0017 */
[----:B------:R-:W-:Y:S06]  /*5400*/  @!P0 BRA `(.L_x_119) ;  /* 0x00000000002c8947 */ /* 0x000fec0003800000 */
        /* <DEDUP_REMOVED lines=9> */
[----:B------:R-:W-:-:S04]  /*54a0*/  IMAD.WIDE.U32.X R4, R23, UR7, R4, P1 ;  /* 0x0000000717047c25 */ /* 0x000fc800088e0404 */
[----:B------:R-:W-:-:S07]  /*54b0*/  IMAD.MOV.U32 R6, RZ, RZ, R4 ;  /* 0x000000ffff067224 */ /* 0x000fce00078e0004 */
.L_x_119:
[----:B------:R-:W-:Y:S01]  /*54c0*/  ULDC UR5, c[0x0][0x648] ;  /* 0x0001920000057ab9 */ /* 0x000fe20000000800 */
[----:B------:R-:W-:Y:S01]  /*54d0*/  LOP3.LUT R4, R22, UR17, RZ, 0xc0, !PT ;  /* 0x0000001116047c12 */ /* 0x000fe2000f8ec0ff */
[----:B------:R-:W-:Y:S01]  /*54e0*/  ULDC UR6, c[0x0][0x610] ;  /* 0x0001840000067ab9 */ /* 0x000fe20000000800 */
[----:B------:R-:W-:Y:S01]  /*54f0*/  SHF.R.U64 R5, R6, UR5, R5 ;  /* 0x0000000506057c19 */ /* 0x000fe20008001205 */
[----:B------:R-:W-:Y:S01]  /*5500*/  ULDC UR5, c[0x0][0x638] ;  /* 0x00018e0000057ab9 */ /* 0x000fe20000000800 */
[----:B------:R-:W-:-:S03]  /*5510*/  LOP3.LUT R21, R21, UR4, RZ, 0xc0, !PT ;  /* 0x0000000415157c12 */ /* 0x000fc6000f8ec0ff */
[----:B------:R-:W-:Y:S02]  /*5520*/  IMAD.MOV R7, RZ, RZ, -R5 ;  /* 0x000000ffff077224 */ /* 0x000fe400078e0a05 */
[----:B------:R-:W-:Y:S02]  /*5530*/  IMAD R4, R5, UR18, R4 ;  /* 0x0000001205047c24 */ /* 0x000fe4000f8e0204 */
[----:B------:R-:W-:Y:S01]  /*5540*/  IMAD R20, R7, UR5, R20 ;  /* 0x0000000507147c24 */ /* 0x000fe2000f8e0214 */
[----:B------:R-:W-:Y:S01]  /*5550*/  ULDC UR5, c[0x0][0x600] ;  /* 0x0001800000057ab9 */ /* 0x000fe20000000800 */
[----:B------:R-:W-:Y:S02]  /*5560*/  IMAD R15, R4, UR6, R15 ;  /* 0x00000006040f7c24 */ /* 0x000fe4000f8e020f */
[----:B------:R-:W-:Y:S02]  /*5570*/  IMAD R6, R20, UR5, R21 ;  /* 0x0000000514067c24 */ /* 0x000fe4000f8e0215 */
[----:B------:R-:W-:-:S03]  /*5580*/  IMAD.MOV.U32 R4, RZ, RZ, 0x1 ;  /* 0x00000001ff047424 */ /* 0x000fc600078e00ff */
[----:B------:R-:W-:Y:S02]  /*5590*/  SEL R20, R6, R15, !P2 ;  /* 0x0000000f06147207 */ /* 0x000fe40005000000 */
[----:B------:R-:W-:Y:S01]  /*55a0*/  SEL R21, R15, R6, !P2 ;  /* 0x000000060f157207 */ /* 0x000fe20005000000 */
[----:B------:R-:W-:-:S07]  /*55b0*/  IMAD.MOV.U32 R6, RZ, RZ, R14 ;  /* 0x000000ffff067224 */ /* 0x000fce00078e000e */
.L_x_117:
[----:B------:R-:W-:Y:S05]  /*55c0*/  BSYNC B1 ;  /* 0x0000000000017941 */ /* 0x000fea0003800000 */
.L_x_116:
[----:B------:R-:W-:-:S13]  /*55d0*/  LOP3.LUT P0, RZ, R4, 0xff, RZ, 0xc0, !PT ;  /* 0x000000ff04ff7812 */ /* 0x000fda000780c0ff */
[----:B------:R-:W-:Y:S05]  /*55e0*/  @P0 BRA `(.L_x_120) ;  /* 0xfffffff400400947 */ /* 0x000fea000383ffff */
[----:B------:R-:W-:Y:S05]  /*55f0*/  BSYNC B0 ;  /* 0x0000000000007941 */ /* 0x000fea0003800000 */
.L_x_109:
[----:B------:R-:W-:-:S03]  /*5600*/  UMOV UR5, 0xffffffff ;  /* 0xffffffff00057882 */ /* 0x000fc60000000000 */
[----:B------:R-:W-:Y:S05]  /*5610*/  BRA.DIV UR5, `(.L_x_121) ;  /* 0x0000000e050c7947 */ /* 0x000fea000b800000 */
[----:B------:R-:W-:-:S13]  /*5620*/  ELECT P6, URZ, PT ;  /* 0x00000000003f782f */ /* 0x000fda00038c0000 */
.L_x_149:
[----:B------:R-:W-:Y:S04]  /*5630*/  BSSY B0, `(.L_x_122) ;  /* 0x00000a9000007945 */ /* 0x000fe80003800000 */
[----:B------:R-:W-:Y:S05]  /*5640*/  @!P6 BRA `(.L_x_123) ;  /* 0x00000008009ce947 */ /* 0x000fea0003800000 */
[----:B------:R-:W-:-:S04]  /*5650*/  LOP3.LUT R19, R19, 0x2, RZ, 0xfc, !PT ;  /* 0x0000000213137812 */ /* 0x000fc800078efcff */
[----:B------:R-:W-:-:S13]  /*5660*/  ISETP.NE.AND P0, PT, R19, 0x3, PT ;  /* 0x000000031300780c */ /* 0x000fda0003f05270 */
[----:B------:R-:W-:Y:S05]  /*5670*/  @!P0 BRA `(.L_x_124) ;  /* 0x0000000000048947 */ /* 0x000fea0003800000 */
[----:B------:R-:W-:Y:S01]  /*5680*/  BPT.TRAP 0x1 ;  /* 0x000000040000795c */ /* 0x000fe20000300000 */
.L_x_124:
[----:B------:R-:W0:Y:S01]  /*5690*/  S2R R5, SR_CgaCtaId ;  /* 0x0000000000057919 */ /* 0x000e220000008800 */
[----:B------:R-:W-:Y:S02]  /*56a0*/  MOV R2, 0x400 ;  /* 0x0000040000027802 */ /* 0x000fe40000000f00 */
[----:B------:R-:W-:Y:S02]  /*56b0*/  SHF.L.U32 R4, R0, 0x1f, RZ ;  /* 0x0000001f00047819 */ /* 0x000fe400000006ff */
[----:B0-----:R-:W-:-:S05]  /*56c0*/  LEA R2, R5, R2, 0x18 ;  /* 0x0000000205027211 */ /* 0x001fca00078ec0ff */
[----:B------:R-:W-:-:S04]  /*56d0*/  VIADD R2, R2, 0x90 ;  /* 0x0000009002027836 */ /* 0x000fc80000000000 */
[C---:B------:R-:W-:Y:S02]  /*56e0*/  IMAD R7, R3.reuse, 0x8, R2 ;  /* 0x0000000803077824 */ /* 0x040fe400078e0202 */
[----:B------:R-:W-:Y:S02]  /*56f0*/  VIADD R3, R3, 0x1 ;  /* 0x0000000103037836 */ /* 0x000fe40000000000 */
[----:B------:R-:W0:Y:S03]  /*5700*/  SYNCS.PHASECHK.TRANS64.TRYWAIT P0, [R7+URZ], R4 ;  /* 0x00000004070075a7 */ /* 0x000e26000800017f */
[----:B------:R-:W-:-:S04]  /*5710*/  ISETP.NE.AND P1, PT, R3, 0x12, PT ;  /* 0x000000120300780c */ /* 0x000fc80003f25270 */
[----:B------:R-:W-:Y:S02]  /*5720*/  SEL R5, RZ, 0x1, P1 ;  /* 0x00000001ff057807 */ /* 0x000fe40000800000 */
[----:B------:R-:W-:Y:S02]  /*5730*/  SEL R3, R3, RZ, P1 ;  /* 0x000000ff03037207 */ /* 0x000fe40000800000 */
[----:B------:R-:W-:-:S03]  /*5740*/  LOP3.LUT R6, R0, R5, RZ, 0x3c, !PT ;  /* 0x0000000500067212 */ /* 0x000fc600078e3cff */
[----:B------:R-:W-:Y:S01]  /*5750*/  IMAD R8, R3, 0x8, R2 ;  /* 0x0000000803087824 */ /* 0x000fe200078e0202 */
[----:B------:R-:W-:Y:S01]  /*5760*/  SHF.L.U32 R5, R6, 0x1f, RZ ;  /* 0x0000001f06057819 */ /* 0x000fe200000006ff */
[----:B0-----:R-:W-:Y:S06]  /*5770*/  @!P0 BRA `(.L_x_125) ;  /* 0x0000000800d48947 */ /* 0x001fec0003800000 */
.L_x_150:
[----:B------:R-:W1:Y:S01]  /*5780*/  SYNCS.PHASECHK.TRANS64.TRYWAIT P0, [R8+URZ], R5 ;  /* 0x00000005080075a7 */ /* 0x000e62000800017f */
[----:B------:R-:W-:-:S05]  /*5790*/  VIADD R0, R3, 0x1 ;  /* 0x0000000103007836 */ /* 0x000fca0000000000 */
[----:B------:R-:W-:-:S04]  /*57a0*/  ISETP.NE.AND P1, PT, R0, 0x12, PT ;  /* 0x000000120000780c */ /* 0x000fc80003f25270 */
[----:B------:R-:W-:Y:S02]  /*57b0*/  SEL R3, RZ, 0x1, P1 ;  /* 0x00000001ff037807 */ /* 0x000fe40000800000 */
[----:B0-----:R-:W-:Y:S02]  /*57c0*/  SEL R7, R0, RZ, P1 ;  /* 0x000000ff00077207 */ /* 0x001fe40000800000 */
[----:B------:R-:W-:-:S03]  /*57d0*/  LOP3.LUT R6, R6, R3, RZ, 0x3c, !PT ;  /* 0x0000000306067212 */ /* 0x000fc600078e3cff */
[----:B------:R-:W-:Y:S01]  /*57e0*/  IMAD R9, R7, 0x8, R2 ;  /* 0x0000000807097824 */ /* 0x000fe200078e0202 */
[----:B------:R-:W-:Y:S01]  /*57f0*/  SHF.L.U32 R4, R6, 0x1f, RZ ;  /* 0x0000001f06047819 */ /* 0x000fe200000006ff */
[----:B-1----:R-:W-:Y:S06]  /*5800*/  @!P0 BRA `(.L_x_126) ;  /* 0x0000000800c48947 */ /* 0x002fec0003800000 */
.L_x_151:
[----:B------:R-:W1:Y:S01]  /*5810*/  SYNCS.PHASECHK.TRANS64.TRYWAIT P0, [R9+URZ], R4 ;  /* 0x00000004090075a7 */ /* 0x000e62000800017f */
[----:B------:R-:W-:-:S05]  /*5820*/  VIADD R0, R7, 0x1 ;  /* 0x0000000107007836 */ /* 0x000fca0000000000 */
[----:B------:R-:W-:-:S04]  /*5830*/  ISETP.NE.AND P1, PT, R0, 0x12, PT ;  /* 0x000000120000780c */ /* 0x000fc80003f25270 */
[----:B------:R-:W-:Y:S02]  /*5840*/  SEL R3, RZ, 0x1, P1 ;  /* 0x00000001ff037807 */ /* 0x000fe40000800000 */
[----:B------:R-:W-:Y:S02]  /*5850*/  SEL R7, R0, RZ, P1 ;  /* 0x000000ff00077207 */ /* 0x000fe40000800000 */
[----:B------:R-:W-:-:S03]  /*5860*/  LOP3.LUT R6, R6, R3, RZ, 0x3c, !PT ;  /* 0x0000000306067212 */ /* 0x000fc600078e3cff */
[----:B0-----:R-:W-:Y:S01]  /*5870*/  IMAD R8, R7, 0x8, R2 ;  /* 0x0000000807087824 */ /* 0x001fe200078e0202 */
[----:B------:R-:W-:Y:S01]  /*5880*/  SHF.L.U32 R5, R6, 0x1f, RZ ;  /* 0x0000001f06057819 */ /* 0x000fe200000006ff */
[----:B-1----:R-:W-:Y:S06]  /*5890*/  @!P0 BRA `(.L_x_127) ;  /* 0x0000000800b48947 */ /* 0x002fec0003800000 */
.L_x_152:
        /* <DEDUP_REMOVED lines=9> */
.L_x_153:
        /* <DEDUP_REMOVED lines=9> */
.L_x_154:
        /* <DEDUP_REMOVED lines=9> */
.L_x_155:
        /* <DEDUP_REMOVED lines=9> */
.L_x_156:
        /* <DEDUP_REMOVED lines=9> */
.L_x_157:
        /* <DEDUP_REMOVED lines=9> */
.L_x_158:
        /* <DEDUP_REMOVED lines=9> */
.L_x_159:
        /* <DEDUP_REMOVED lines=9> */
.L_x_160:
        /* <DEDUP_REMOVED lines=9> */
.L_x_161:
        /* <DEDUP_REMOVED lines=9> */
.L_x_162:
        /* <DEDUP_REMOVED lines=9> */
.L_x_163:
        /* <DEDUP_REMOVED lines=9> */
.L_x_164:
[----:B------:R-:W1:Y:S01]  /*5f60*/  SYNCS.PHASECHK.TRANS64.TRYWAIT P0, [R8+URZ], R5 ;  /* 0x00000005080075a7 */ /* 0x000e62000800017f */
[----:B------:R-:W-:-:S05]  /*5f70*/  VIADD R0, R7, 0x1 ;  /* 0x0000000107007836 */ /* 0x000fca0000000000 */
[----:B------:R-:W-:-:S04]  /*5f80*/  ISETP.NE.AND P1, PT, R0, 0x12, PT ;  /* 0x000000120000780c */ /* 0x000fc80003f25270 */
[----:B------:R-:W-:Y:S02]  /*5f90*/  SEL R3, RZ, 0x1, P1 ;  /* 0x00000001ff037807 */ /* 0x000fe40000800000 */
[----:B------:R-:W-:Y:S02]  /*5fa0*/  SEL R7, R0, RZ, P1 ;  /* 0x000000ff00077207 */ /* 0x000fe40000800000 */
[----:B0-----:R-:W-:-:S03]  /*5fb0*/  LOP3.LUT R9, R6, R3, RZ, 0x3c, !PT ;  /* 0x0000000306097212 */ /* 0x001fc600078e3cff */
[----:B------:R-:W-:Y:S01]  /*5fc0*/  IMAD R11, R7, 0x8, R2 ;  /* 0x00000008070b7824 */ /* 0x000fe200078e0202 */
[----:B------:R-:W-:Y:S01]  /*5fd0*/  SHF.L.U32 R6, R9, 0x1f, RZ ;  /* 0x0000001f09067819 */ /* 0x000fe200000006ff */
[----:B-1----:R-:W-:Y:S06]  /*5fe0*/  @!P0 BRA `(.L_x_140) ;  /* 0x0000000400e48947 */ /* 0x002fec0003800000 */
.L_x_165:
[----:B------:R-:W1:Y:S01]  /*5ff0*/  SYNCS.PHASECHK.TRANS64.TRYWAIT P0, [R11+URZ], R6 ;  /* 0x000000060b0075a7 */ /* 0x000e62000800017f */
[----:B------:R-:W-:-:S05]  /*6000*/  VIADD R0, R7, 0x1 ;  /* 0x0000000107007836 */ /* 0x000fca0000000000 */
[----:B------:R-:W-:-:S04]  /*6010*/  ISETP.NE.AND P1, PT, R0, 0x12, PT ;  /* 0x000000120000780c */ /* 0x000fc80003f25270 */
[----:B------:R-:W-:Y:S02]  /*6020*/  SEL R4, RZ, 0x1, P1 ;  /* 0x00000001ff047807 */ /* 0x000fe40000800000 */
[----:B------:R-:W-:Y:S02]  /*6030*/  SEL R3, R0, RZ, P1 ;  /* 0x000000ff00037207 */ /* 0x000fe40000800000 */
[----:B------:R-:W-:Y:S01]  /*6040*/  LOP3.LUT R0, R9, R4, RZ, 0x3c, !PT ;  /* 0x0000000409007212 */ /* 0x000fe200078e3cff */
[----:B-1----:R-:W-:Y:S06]  /*6050*/  @!P0 BRA `(.L_x_141) ;  /* 0x0000000400dc8947 */ /* 0x002fec0003800000 */
.L_x_166:
[----:B------:R-:W-:Y:S01]  /*6060*/  IMAD R3, R3, 0x8, R2 ;  /* 0x0000000803037824 */ /* 0x000fe200078e0202 */
[----:B------:R-:W-:-:S07]  /*6070*/  SHF.L.U32 R0, R0, 0x1f, RZ ;  /* 0x0000001f00007819 */ /* 0x000fce00000006ff */
.L_x_142:
[----:B--2---:R2:W3:Y:S02]  /*6080*/  SYNCS.PHASECHK.TRANS64.TRYWAIT P0, [R3+URZ], R0 ;  /* 0x00000000030075a7 */ /* 0x0044e4000800017f */
[----:B---3--:R-:W-:Y:S05]  /*6090*/  @!P0 NANOSLEEP.SYNCS 0x989680 ;  /* 0x009896800000895d */ /* 0x008fea0003900000 */
[----:B------:R-:W3:Y:S02]  /*60a0*/  @!P0 SYNCS.PHASECHK.TRANS64 P0, [R3+URZ], R0 ;  /* 0x00000000030085a7 */ /* 0x000ee4000800007f */
[----:B---3--:R-:W-:Y:S05]  /*60b0*/  @!P0 BRA `(.L_x_142) ;  /* 0xfffffffc00f08947 */ /* 0x008fea000383ffff */
.L_x_123:
[----:B------:R-:W-:Y:S05]  /*60c0*/  BSYNC B0 ;  /* 0x0000000000007941 */ /* 0x000fea0003800000 */
.L_x_122:
[----:B------:R-:W-:Y:S05]  /*60d0*/  EXIT ;  /* 0x000000000000794d */ /* 0x000fea0003800000 */
.L_x_22:
[----:B---3--:R3:W4:Y:S02]  /*60e0*/  SYNCS.PHASECHK.TRANS64.TRYWAIT P1, [R3+URZ], R0 ;  /* 0x00000000030075a7 */ /* 0x008724000802017f */
[----:B----4-:R-:W-:Y:S05]  /*60f0*/  @!P1 NANOSLEEP.SYNCS 0x989680 ;  /* 0x009896800000995d */ /* 0x010fea0003900000 */
[----:B------:R-:W4:Y:S02]  /*6100*/  @!P1 SYNCS.PHASECHK.TRANS64 P1, [R3+URZ], R0 ;  /* 0x00000000030095a7 */ /* 0x000f24000802007f */
[----:B----4-:R-:W-:Y:S05]  /*6110*/  @!P1 BRA `(.L_x_22) ;  /* 0xfffffffc00f09947 */ /* 0x010fea000383ffff */
[----:B------:R-:W-:Y:S05]  /*6120*/  BRA `(.L_x_21) ;  /* 0xffffffb400747947 */ /* 0x000fea000383ffff */
.L_x_27:
[----:B-1----:R1:W2:Y:S02]  /*6130*/  SYNCS.PHASECHK.TRANS64.TRYWAIT P1, [R5+URZ], R4 ;  /* 0x00000004050075a7 */ /* 0x0022a4000802017f */
[----:B--2---:R-:W-:Y:S05]  /*6140*/  @!P1 NANOSLEEP.SYNCS 0x989680 ;  /* 0x009896800000995d */ /* 0x004fea0003900000 */
[----:B------:R-:W2:Y:S02]  /*6150*/  @!P1 SYNCS.PHASECHK.TRANS64 P1, [R5+URZ], R4 ;  /* 0x00000004050095a7 */ /* 0x000ea4000802007f */
[----:B--2---:R-:W-:Y:S05]  /*6160*/  @!P1 BRA `(.L_x_27) ;  /* 0xfffffffc00f09947 */ /* 0x004fea000383ffff */
[----:B------:R-:W-:Y:S05]  /*6170*/  BRA `(.L_x_26) ;  /* 0xffffffb800247947 */ /* 0x000fea000383ffff */
.L_x_110:
[----:B------:R-:W-:Y:S01]  /*6180*/  BSSY B1, `(.L_x_143) ;  /* 0x0000006000017945 */ /* 0x000fe20003800000 */
[----:B------:R-:W-:-:S07]  /*6190*/  IMAD.MOV.U32 R15, RZ, RZ, -0x1 ;  /* 0xffffffffff0f7424 */ /* 0x000fce00078e00ff */
[----:B------:R-:W-:Y:S05]  /*61a0*/  WARPSYNC.COLLECTIVE R15, `(.L_x_144) ;  /* 0x000000000f0c7348 */ /* 0x000fea0003c00000 */
[----:B------:R-:W-:Y:S02]  /*61b0*/  ELECT P6, UR62, PT ;  /* 0x00000000003e782f */ /* 0x000fe400038c0000 */
[----:B------:R-:W-:Y:S01]  /*61c0*/  MOV R14, UR62 ;  /* 0x0000003e000e7c02 */ /* 0x000fe20008000f00 */
[----:B------:R-:W-:Y:S10]  /*61d0*/  ENDCOLLECTIVE ;  /* 0x000000000000791b */ /* 0x000ff40003800000 */
.L_x_144:
[----:B------:R-:W-:Y:S05]  /*61e0*/  BSYNC B1 ;  /* 0x0000000000017941 */ /* 0x000fea0003800000 */
.L_x_143:
[----:B------:R-:W-:Y:S05]  /*61f0*/  BRA `(.L_x_145) ;  /* 0xffffffe800487947 */ /* 0x000fea000383ffff */
.L_x_113:
[----:B-1----:R1:W2:Y:S02]  /*6200*/  SYNCS.PHASECHK.TRANS64.TRYWAIT P0, [R23+URZ+0x90], R14 ;  /* 0x0000900e170075a7 */ /* 0x0022a4000800017f */
[----:B--2---:R-:W-:Y:S05]  /*6210*/  @!P0 NANOSLEEP.SYNCS 0x989680 ;  /* 0x009896800000895d */ /* 0x004fea0003900000 */
[----:B------:R-:W2:Y:S02]  /*6220*/  @!P0 SYNCS.PHASECHK.TRANS64 P0, [R23+URZ+0x90], R14 ;  /* 0x0000900e170085a7 */ /* 0x000ea4000800007f */
[----:B--2---:R-:W-:Y:S05]  /*6230*/  @!P0 BRA `(.L_x_113) ;  /* 0xfffffffc00f08947 */ /* 0x004fea000383ffff */
[----:B------:R-:W-:Y:S05]  /*6240*/  BRA `(.L_x_146) ;  /* 0xffffffe800807947 */ /* 0x000fea000383ffff */
.L_x_121:
[----:B------:R-:W-:Y:S01]  /*6250*/  BSSY B0, `(.L_x_147) ;  /* 0x0000006000007945 */ /* 0x000fe20003800000 */
[----:B------:R-:W-:-:S07]  /*6260*/  IMAD.MOV.U32 R15, RZ, RZ, -0x1 ;  /* 0xffffffffff0f7424 */ /* 0x000fce00078e00ff */
[----:B------:R-:W-:Y:S05]  /*6270*/  WARPSYNC.COLLECTIVE R15, `(.L_x_148) ;  /* 0x000000000f0c7348 */ /* 0x000fea0003c00000 */
[----:B------:R-:W-:Y:S02]  /*6280*/  ELECT P6, UR62, PT ;  /* 0x00000000003e782f */ /* 0x000fe400038c0000 */
[----:B------:R-:W-:Y:S01]  /*6290*/  MOV R14, UR62 ;  /* 0x0000003e000e7c02 */ /* 0x000fe20008000f00 */
[----:B------:R-:W-:Y:S10]  /*62a0*/  ENDCOLLECTIVE ;  /* 0x000000000000791b */ /* 0x000ff40003800000 */
.L_x_148:
[----:B------:R-:W-:Y:S05]  /*62b0*/  BSYNC B0 ;  /* 0x0000000000007941 */ /* 0x000fea0003800000 */
.L_x_147:
[----:B------:R-:W-:Y:S05]  /*62c0*/  BRA `(.L_x_149) ;  /* 0xfffffff000d87947 */ /* 0x000fea000383ffff */
.L_x_125:
[----:B0-----:R0:W1:Y:S02]  /*62d0*/  SYNCS.PHASECHK.TRANS64.TRYWAIT P0, [R7+URZ], R4 ;  /* 0x00000004070075a7 */ /* 0x001064000800017f */
[----:B-1----:R-:W-:Y:S05]  /*62e0*/  @!P0 NANOSLEEP.SYNCS 0x989680 ;  /* 0x009896800000895d */ /* 0x002fea0003900000 */
[----:B------:R-:W1:Y:S02]  /*62f0*/  @!P0 SYNCS.PHASECHK.TRANS64 P0, [R7+URZ], R4 ;  /* 0x00000004070085a7 */ /* 0x000e64000800007f */
[----:B-1----:R-:W-:Y:S05]  /*6300*/  @!P0 BRA `(.L_x_125) ;  /* 0xfffffffc00f08947 */ /* 0x002fea000383ffff */
[----:B------:R-:W-:Y:S05]  /*6310*/  BRA `(.L_x_150) ;  /* 0xfffffff400187947 */ /* 0x000fea000383ffff */
.L_x_126:
[----:B0-----:R0:W1:Y:S02]  /*6320*/  SYNCS.PHASECHK.TRANS64.TRYWAIT P0, [R8+URZ], R5 ;  /* 0x00000005080075a7 */ /* 0x001064000800017f */
[----:B-1----:R-:W-:Y:S05]  /*6330*/  @!P0 NANOSLEEP.SYNCS 0x989680 ;  /* 0x009896800000895d */ /* 0x002fea0003900000 */
[----:B------:R-:W1:Y:S02]  /*6340*/  @!P0 SYNCS.PHASECHK.TRANS64 P0, [R8+URZ], R5 ;  /* 0x00000005080085a7 */ /* 0x000e64000800007f */
[----:B-1----:R-:W-:Y:S05]  /*6350*/  @!P0 BRA `(.L_x_126) ;  /* 0xfffffffc00f08947 */ /* 0x002fea000383ffff */
[----:B------:R-:W-:Y:S05]  /*6360*/  BRA `(.L_x_151) ;  /* 0xfffffff400287947 */ /* 0x000fea000383ffff */
.L_x_127:
[----:B0-----:R0:W1:Y:S02]  /*6370*/  SYNCS.PHASECHK.TRANS64.TRYWAIT P0, [R9+URZ], R4 ;  /* 0x00000004090075a7 */ /* 0x001064000800017f */
[----:B-1----:R-:W-:Y:S05]  /*6380*/  @!P0 NANOSLEEP.SYNCS 0x989680 ;  /* 0x009896800000895d */ /* 0x002fea0003900000 */
[----:B------:R-:W1:Y:S02]  /*6390*/  @!P0 SYNCS.PHASECHK.TRANS64 P0, [R9+URZ], R4 ;  /* 0x00000004090085a7 */ /* 0x000e64000800007f */
[----:B-1----:R-:W-:Y:S05]  /*63a0*/  @!P0 BRA `(.L_x_127) ;  /* 0xfffffffc00f08947 */ /* 0x002fea000383ffff */
[----:B------:R-:W-:Y:S05]  /*63b0*/  BRA `(.L_x_152) ;  /* 0xfffffff400387947 */ /* 0x000fea000383ffff */
.L_x_128:
[----:B0-----:R0:W1:Y:S02]  /*63c0*/  SYNCS.PHASECHK.TRANS64.TRYWAIT P0, [R8+URZ], R5 ;  /* 0x00000005080075a7 */ /* 0x001064000800017f */
[----:B-1----:R-:W-:Y:S05]  /*63d0*/  @!P0 NANOSLEEP.SYNCS 0x989680 ;  /* 0x009896800000895d */ /* 0x002fea0003900000 */
[----:B------:R-:W1:Y:S02]  /*63e0*/  @!P0 SYNCS.PHASECHK.TRANS64 P0, [R8+URZ], R5 ;  /* 0x00000005080085a7 */ /* 0x000e64000800007f */
[----:B-1----:R-:W-:Y:S05]  /*63f0*/  @!P0 BRA `(.L_x_128) ;  /* 0xfffffffc00f08947 */ /* 0x002fea000383ffff */
[----:B------:R-:W-:Y:S05]  /*6400*/  BRA `(.L_x_153) ;  /* 0xfffffff400487947 */ /* 0x000fea000383ffff */
.L_x_129:
[----:B0-----:R0:W1:Y:S02]  /*6410*/  SYNCS.PHASECHK.TRANS64.TRYWAIT P0, [R9+URZ], R4 ;  /* 0x00000004090075a7 */ /* 0x001064000800017f */
[----:B-1----:R-:W-:Y:S05]  /*6420*/  @!P0 NANOSLEEP.SYNCS 0x989680 ;  /* 0x009896800000895d */ /* 0x002fea0003900000 */
[----:B------:R-:W1:Y:S02]  /*6430*/  @!P0 SYNCS.PHASECHK.TRANS64 P0, [R9+URZ], R4 ;  /* 0x00000004090085a7 */ /* 0x000e64000800007f */
[----:B-1----:R-:W-:Y:S05]  /*6440*/  @!P0 BRA `(.L_x_129) ;  /* 0xfffffffc00f08947 */ /* 0x002fea000383ffff */
[----:B------:R-:W-:Y:S05]  /*6450*/  BRA `(.L_x_154) ;  /* 0xfffffff400587947 */ /* 0x000fea000383ffff */
.L_x_130:
[----:B0-----:R0:W1:Y:S02]  /*6460*/  SYNCS.PHASECHK.TRANS64.TRYWAIT P0, [R8+URZ], R5 ;  /* 0x00000005080075a7 */ /* 0x001064000800017f */
[----:B-1----:R-:W-:Y:S05]  /*6470*/  @!P0 NANOSLEEP.SYNCS 0x989680 ;  /* 0x009896800000895d */ /* 0x002fea0003900000 */
[----:B------:R-:W1:Y:S02]  /*6480*/  @!P0 SYNCS.PHASECHK.TRANS64 P0, [R8+URZ], R5 ;  /* 0x00000005080085a7 */ /* 0x000e64000800007f */
[----:B-1----:R-:W-:Y:S05]  /*6490*/  @!P0 BRA `(.L_x_130) ;  /* 0xfffffffc00f08947 */ /* 0x002fea000383ffff */
[----:B------:R-:W-:Y:S05]  /*64a0*/  BRA `(.L_x_155) ;  /* 0xfffffff400687947 */ /* 0x000fea000383ffff */
.L_x_131:
[----:B0-----:R0:W1:Y:S02]  /*64b0*/  SYNCS.PHASECHK.TRANS64.TRYWAIT P0, [R9+URZ], R4 ;  /* 0x00000004090075a7 */ /* 0x001064000800017f */
[----:B-1----:R-:W-:Y:S05]  /*64c0*/  @!P0 NANOSLEEP.SYNCS 0x989680 ;  /* 0x009896800000895d */ /* 0x002fea0003900000 */
[----:B------:R-:W1:Y:S02]  /*64d0*/  @!P0 SYNCS.PHASECHK.TRANS64 P0, [R9+URZ], R4 ;  /* 0x00000004090085a7 */ /* 0x000e64000800007f */
[----:B-1----:R-:W-:Y:S05]  /*64e0*/  @!P0 BRA `(.L_x_131) ;  /* 0xfffffffc00f08947 */ /* 0x002fea000383ffff */
[----:B------:R-:W-:Y:S05]  /*64f0*/  BRA `(.L_x_156) ;  /* 0xfffffff400787947 */ /* 0x000fea000383ffff */
.L_x_132:
[----:B0-----:R0:W1:Y:S02]  /*6500*/  SYNCS.PHASECHK.TRANS64.TRYWAIT P0, [R8+URZ], R5 ;  /* 0x00000005080075a7 */ /* 0x001064000800017f */
[----:B-1----:R-:W-:Y:S05]  /*6510*/  @!P0 NANOSLEEP.SYNCS 0x989680 ;  /* 0x009896800000895d */ /* 0x002fea0003900000 */
[----:B------:R-:W1:Y:S02]  /*6520*/  @!P0 SYNCS.PHASECHK.TRANS64 P0, [R8+URZ], R5 ;  /* 0x00000005080085a7 */ /* 0x000e64000800007f */
[----:B-1----:R-:W-:Y:S05]  /*6530*/  @!P0 BRA `(.L_x_132) ;  /* 0xfffffffc00f08947 */ /* 0x002fea000383ffff */
[----:B------:R-:W-:Y:S05]  /*6540*/  BRA `(.L_x_157) ;  /* 0xfffffff400887947 */ /* 0x000fea000383ffff */
.L_x_133:
[----:B0-----:R0:W1:Y:S02]  /*6550*/  SYNCS.PHASECHK.TRANS64.TRYWAIT P0, [R9+URZ], R4 ;  /* 0x00000004090075a7 */ /* 0x001064000800017f */
[----:B-1----:R-:W-:Y:S05]  /*6560*/  @!P0 NANOSLEEP.SYNCS 0x989680 ;  /* 0x009896800000895d */ /* 0x002fea0003900000 */
[----:B------:R-:W1:Y:S02]  /*6570*/  @!P0 SYNCS.PHASECHK.TRANS64 P0, [R9+URZ], R4 ;  /* 0x00000004090085a7 */ /* 0x000e64000800007f */
[----:B-1----:R-:W-:Y:S05]  /*6580*/  @!P0 BRA `(.L_x_133) ;  /* 0xfffffffc00f08947 */ /* 0x002fea000383ffff */
[----:B------:R-:W-:Y:S05]  /*6590*/  BRA `(.L_x_158) ;  /* 0xfffffff400987947 */ /* 0x000fea000383ffff */
.L_x_134:
[----:B0-----:R0:W1:Y:S02]  /*65a0*/  SYNCS.PHASECHK.TRANS64.TRYWAIT P0, [R8+URZ], R5 ;  /* 0x00000005080075a7 */ /* 0x001064000800017f */
[----:B-1----:R-:W-:Y:S05]  /*65b0*/  @!P0 NANOSLEEP.SYNCS 0x989680 ;  /* 0x009896800000895d */ /* 0x002fea0003900000 */
[----:B------:R-:W1:Y:S02]  /*65c0*/  @!P0 SYNCS.PHASECHK.TRANS64 P0, [R8+URZ], R5 ;  /* 0x00000005080085a7 */ /* 0x000e64000800007f */
[----:B-1----:R-:W-:Y:S05]  /*65d0*/  @!P0 BRA `(.L_x_134) ;  /* 0xfffffffc00f08947 */ /* 0x002fea000383ffff */
[----:B------:R-:W-:Y:S05]  /*65e0*/  BRA `(.L_x_159) ;  /* 0xfffffff400a87947 */ /* 0x000fea000383ffff */
.L_x_135:
[----:B0-----:R0:W1:Y:S02]  /*65f0*/  SYNCS.PHASECHK.TRANS64.TRYWAIT P0, [R9+URZ], R4 ;  /* 0x00000004090075a7 */ /* 0x001064000800017f */
[----:B-1----:R-:W-:Y:S05]  /*6600*/  @!P0 NANOSLEEP.SYNCS 0x989680 ;  /* 0x009896800000895d */ /* 0x002fea0003900000 */
[----:B------:R-:W1:Y:S02]  /*6610*/  @!P0 SYNCS.PHASECHK.TRANS64 P0, [R9+URZ], R4 ;  /* 0x00000004090085a7 */ /* 0x000e64000800007f */
[----:B-1----:R-:W-:Y:S05]  /*6620*/  @!P0 BRA `(.L_x_135) ;  /* 0xfffffffc00f08947 */ /* 0x002fea000383ffff */
[----:B------:R-:W-:Y:S05]  /*6630*/  BRA `(.L_x_160) ;  /* 0xfffffff400b87947 */ /* 0x000fea000383ffff */
.L_x_136:
[----:B0-----:R0:W1:Y:S02]  /*6640*/  SYNCS.PHASECHK.TRANS64.TRYWAIT P0, [R8+URZ], R5 ;  /* 0x00000005080075a7 */ /* 0x001064000800017f */
[----:B-1----:R-:W-:Y:S05]  /*6650*/  @!P0 NANOSLEEP.SYNCS 0x989680 ;  /* 0x009896800000895d */ /* 0x002fea0003900000 */
[----:B------:R-:W1:Y:S02]  /*6660*/  @!P0 SYNCS.PHASECHK.TRANS64 P0, [R8+URZ], R5 ;  /* 0x00000005080085a7 */ /* 0x000e64000800007f */
[----:B-1----:R-:W-:Y:S05]  /*6670*/  @!P0 BRA `(.L_x_136) ;  /* 0xfffffffc00f08947 */ /* 0x002fea000383ffff */
[----:B------:R-:W-:Y:S05]  /*6680*/  BRA `(.L_x_161) ;  /* 0xfffffff400c87947 */ /* 0x000fea000383ffff */
.L_x_137:
[----:B0-----:R0:W1:Y:S02]  /*6690*/  SYNCS.PHASECHK.TRANS64.TRYWAIT P0, [R9+URZ], R4 ;  /* 0x00000004090075a7 */ /* 0x001064000800017f */
[----:B-1----:R-:W-:Y:S05]  /*66a0*/  @!P0 NANOSLEEP.SYNCS 0x989680 ;  /* 0x009896800000895d */ /* 0x002fea0003900000 */
[----:B------:R-:W1:Y:S02]  /*66b0*/  @!P0 SYNCS.PHASECHK.TRANS64 P0, [R9+URZ], R4 ;  /* 0x00000004090085a7 */ /* 0x000e64000800007f */
[----:B-1----:R-:W-:Y:S05]  /*66c0*/  @!P0 BRA `(.L_x_137) ;  /* 0xfffffffc00f08947 */ /* 0x002fea000383ffff */
[----:B------:R-:W-:Y:S05]  /*66d0*/  BRA `(.L_x_162) ;  /* 0xfffffff400d87947 */ /* 0x000fea000383ffff */
.L_x_138:
[----:B0-----:R0:W1:Y:S02]  /*66e0*/  SYNCS.PHASECHK.TRANS64.TRYWAIT P0, [R8+URZ], R5 ;  /* 0x00000005080075a7 */ /* 0x001064000800017f */
[----:B-1----:R-:W-:Y:S05]  /*66f0*/  @!P0 NANOSLEEP.SYNCS 0x989680 ;  /* 0x009896800000895d */ /* 0x002fea0003900000 */
[----:B------:R-:W1:Y:S02]  /*6700*/  @!P0 SYNCS.PHASECHK.TRANS64 P0, [R8+URZ], R5 ;  /* 0x00000005080085a7 */ /* 0x000e64000800007f */
[----:B-1----:R-:W-:Y:S05]  /*6710*/  @!P0 BRA `(.L_x_138) ;  /* 0xfffffffc00f08947 */ /* 0x002fea000383ffff */
[----:B------:R-:W-:Y:S05]  /*6720*/  BRA `(.L_x_163) ;  /* 0xfffffff400e87947 */ /* 0x000fea000383ffff */
.L_x_139:
[----:B0-----:R0:W1:Y:S02]  /*6730*/  SYNCS.PHASECHK.TRANS64.TRYWAIT P0, [R9+URZ], R4 ;  /* 0x00000004090075a7 */ /* 0x001064000800017f */
[----:B-1----:R-:W-:Y:S05]  /*6740*/  @!P0 NANOSLEEP.SYNCS 0x989680 ;  /* 0x009896800000895d */ /* 0x002fea0003900000 */
[----:B------:R-:W1:Y:S02]  /*6750*/  @!P0 SYNCS.PHASECHK.TRANS64 P0, [R9+URZ], R4 ;  /* 0x00000004090085a7 */ /* 0x000e64000800007f */
[----:B-1----:R-:W-:Y:S05]  /*6760*/  @!P0 BRA `(.L_x_139) ;  /* 0xfffffffc00f08947 */ /* 0x002fea000383ffff */
[----:B------:R-:W-:Y:S05]  /*6770*/  BRA `(.L_x_164) ;  /* 0xfffffff400f87947 */ /* 0x000fea000383ffff */
.L_x_140:
[----:B0-----:R0:W1:Y:S02]  /*6780*/  SYNCS.PHASECHK.TRANS64.TRYWAIT P0, [R8+URZ], R5 ;  /* 0x00000005080075a7 */ /* 0x001064000800017f */
[----:B-1----:R-:W-:Y:S05]  /*6790*/  @!P0 NANOSLEEP.SYNCS 0x989680 ;  /* 0x009896800000895d */ /* 0x002fea0003900000 */
[----:B------:R-:W1:Y:S02]  /*67a0*/  @!P0 SYNCS.PHASECHK.TRANS64 P0, [R8+URZ], R5 ;  /* 0x00000005080085a7 */ /* 0x000e64000800007f */
[----:B-1----:R-:W-:Y:S05]  /*67b0*/  @!P0 BRA `(.L_x_140) ;  /* 0xfffffffc00f08947 */ /* 0x002fea000383ffff */
[----:B------:R-:W-:Y:S05]  /*67c0*/  BRA `(.L_x_165) ;  /* 0xfffffff800087947 */ /* 0x000fea000383ffff */
.L_x_141:
[----:B-1----:R1:W2:Y:S02]  /*67d0*/  SYNCS.PHASECHK.TRANS64.TRYWAIT P0, [R11+URZ], R6 ;  /* 0x000000060b0075a7 */ /* 0x0022a4000800017f */
[----:B--2---:R-:W-:Y:S05]  /*67e0*/  @!P0 NANOSLEEP.SYNCS 0x989680 ;  /* 0x009896800000895d */ /* 0x004fea0003900000 */
[----:B------:R-:W2:Y:S02]  /*67f0*/  @!P0 SYNCS.PHASECHK.TRANS64 P0, [R11+URZ], R6 ;  /* 0x000000060b0085a7 */ /* 0x000ea4000800007f */
[----:B--2---:R-:W-:Y:S05]  /*6800*/  @!P0 BRA `(.L_x_141) ;  /* 0xfffffffc00f08947 */ /* 0x004fea000383ffff */
[----:B------:R-:W-:Y:S05]  /*6810*/  BRA `(.L_x_166) ;  /* 0xfffffff800107947 */ /* 0x000fea000383ffff */
.L_x_167:
[----:B------:R-:W-:-:S00]  /*6820*/  BRA `(.L_x_167) ;  /* 0xfffffffc00fc7947 */ /* 0x000fc0000383ffff */
[----:B------:R-:W-:-:S00]  /*6830*/  NOP ;  /* 0x0000000000007918 */ /* 0x000fc00000000000 */
        /* <DEDUP_REMOVED lines=12> */
.L_x_168:


//--------------------- .nv.global.init           --------------------------
	.section	.nv.global.init,"aw",@progbits
.nv.global.init:
	.type		$str$22,@object
	.size		$str$22,($str$23 - $str$22)
$str$22:
        /*0000*/ 	.byte	0x6b, 0x5f, 0x74, 0x69, 0x6c, 0x65, 0x5f, 0x63, 0x6f, 0x75, 0x6e, 0x74, 0x20, 0x3e, 0x3d, 0x20
        /*0010*/ 	.byte	0x31, 0x00
	.type		$str$23,@object
	.size		$str$23,(__unnamed_1 - $str$23)
$str$23:
        /*0012*/ 	.byte	0x2f, 0x74, 0x6d, 0x70, 0x2f, 0x63, 0x75, 0x74, 0x6c, 0x61, 0x73, 0x73, 0x5f, 0x73, 0x77, 0x65
        /*0022*/ 	.byte	0x65, 0x70, 0x5f, 0x73, 0x72, 0x63, 0x2f, 0x69, 0x6e, 0x63, 0x6c, 0x75, 0x64, 0x65, 0x2f, 0x63
        /*0032*/ 	.byte	0x75, 0x74, 0x6c, 0x61, 0x73, 0x73, 0x2f, 0x67, 0x65, 0x6d, 0x6d, 0x2f, 0x63, 0x6f, 0x6c, 0x6c
        /*0042*/ 	.byte	0x65, 0x63, 0x74, 0x69, 0x76, 0x65, 0x2f, 0x73, 0x6d, 0x39, 0x30, 0x5f, 0x6d, 0x6d, 0x61, 0x5f
        /*0052*/ 	.byte	0x74, 0x6d, 0x61, 0x5f, 0x67, 0x6d, 0x6d, 0x61, 0x5f, 0x73, 0x73, 0x5f, 0x77, 0x61, 0x72, 0x70
        /*0062*/ 	.byte	0x73, 0x70, 0x65, 0x63, 0x69, 0x61, 0x6c, 0x69, 0x7a, 0x65, 0x64, 0x2e, 0x68, 0x70, 0x70, 0x00
	.type		__unnamed_1,@object
	.size		__unnamed_1,(.L_0 - __unnamed_1)
__unnamed_1:
        /*0072*/ 	.byte	0x76, 0x6f, 0x69, 0x64, 0x20, 0x63, 0x75, 0x74, 0x6c, 0x61, 0x73, 0x73, 0x3a, 0x3a, 0x67, 0x65
        /* <DEDUP_REMOVED lines=172> */
        /*0b42*/ 	.byte	0x6e, 0x74, 0x69, 0x74, 0x79, 0x5d, 0x00
.L_0:


//--------------------- .nv.shared._ZN7cutlass13device_kernelINS_4gemm6kernel13GemmUniversalIN4cute5tupleIJiiiiEEENS1_10collective13CollectiveMmaINS1_34MainloopSm90TmaGmmaWarpSpecializedILi18ENS5_IJNS4_1CILi8EEENSA_ILi1EEESC_EEENS1_35KernelTmaWarpSpecializedCooperativeEEENS5_IJNSA_ILi128EEENSA_ILi64EEESH_EEEaNS5_IJlSC_lEEEaSJ_NS4_8TiledMMAINS4_8MMA_AtomIJNS4_4SM904GMMA26MMA_64x64x32_S32S8S8_SS_TNEEEENS4_6LayoutINS5_IJNSA_ILi2EEESC_SC_EEENS5_IJSC_NSA_ILi0EEEST_EEEEENS5_IJNS4_10UnderscoreESW_SW_EEEEENS4_13SM90_TMA_LOADENS4_14ComposedLayoutINS4_7SwizzleILi2ELi4ELi3EEENS4_18smem_ptr_flag_bitsILi8EEENSQ_INS5_IJSB_SH_EEENS5_IJSH_SC_EEEEEEEvNS4_8identityENS4_23SM90_TMA_LOAD_MULTICASTES18_vS19_EENS_8epilogue10collective6detail29Sm90TmaWarpSpecializedAdapterINS1D_15DefaultEpilogueIaSJ_SJ_NS1C_6thread17LinearCombinationIaLi1EiiLNS1H_9ScaleType4KindE0ELNS_15FloatRoundStyleE2EaEENS1_15EpilogueDefaultEEEEEvvEEEEvNT_6ParamsE --------------------------
	.section	.nv.shared._ZN7cutlass13device_kernelINS_4gemm6kernel13GemmUniversalIN4cute5tupleIJiiiiEEENS1_10collective13CollectiveMmaINS1_34MainloopSm90TmaGmmaWarpSpecializedILi18ENS5_IJNS4_1CILi8EEENSA_ILi1EEESC_EEENS1_35KernelTmaWarpSpecializedCooperativeEEENS5_IJNSA_ILi128EEENSA_ILi64EEESH_EEEaNS5_IJlSC_lEEEaSJ_NS4_8TiledMMAINS4_8MMA_AtomIJNS4_4SM904GMMA26MMA_64x64x32_S32S8S8_SS_TNEEEENS4_6LayoutINS5_IJNSA_ILi2EEESC_SC_EEENS5_IJSC_NSA_ILi0EEEST_EEEEENS5_IJNS4_10UnderscoreESW_SW_EEEEENS4_13SM90_TMA_LOADENS4_14ComposedLayoutINS4_7SwizzleILi2ELi4ELi3EEENS4_18smem_ptr_flag_bitsILi8EEENSQ_INS5_IJSB_SH_EEENS5_IJSH_SC_EEEEEEEvNS4_8identityENS4_23SM90_TMA_LOAD_MULTICASTES18_vS19_EENS_8epilogue10collective6detail29Sm90TmaWarpSpecializedAdapterINS1D_15DefaultEpilogueIaSJ_SJ_NS1C_6thread17LinearCombinationIaLi1EiiLNS1H_9ScaleType4KindE0ELNS_15FloatRoundStyleE2EaEENS1_15EpilogueDefaultEEEEEvvEEEEvNT_6ParamsE,"aw",@nobits
	.sectionflags	@""
	.align	16
	.zero		1024


//--------------------- .nv.shared.reserved.0     --------------------------
	.section	.nv.shared.reserved.0,"aw",@nobits
	.weak		__nv_reservedSMEM_offset_0_alias
	.size		__nv_reservedSMEM_offset_0_alias, 0, 0
	.other		__nv_reservedSMEM_offset_0_alias,@"STO_CUDA_RESERVED_SHARED STV_DEFAULT"
__nv_reservedSMEM_offset_0_alias:
	.zero		0


//--------------------- .nv.global                --------------------------
	.section	.nv.global,"aw",@nobits
.nv.global:
	.type		_ZN40_INTERNAL_23cdc37b_4_k_cu_d422f9d2_205414cute1_E,@object
	.size		_ZN40_INTERNAL_23cdc37b_4_k_cu_d422f9d2_205414cute1_E,(_ZN40_INTERNAL_23cdc37b_4_k_cu_d422f9d2_205414cuda3std3__45__cpo6cbeginE - _ZN40_INTERNAL_23cdc37b_4_k_cu_d422f9d2_205414cute1_E)
_ZN40_INTERNAL_23cdc37b_4_k_cu_d422f9d2_205414cute1_E:
	.zero		1
	.type		_ZN40_INTERNAL_23cdc37b_4_k_cu_d422f9d2_205414cuda3std3__45__cpo6cbeginE,@object
	.size		_ZN40_INTERNAL_23cdc37b_4_k_cu_d422f9d2_205414cuda3std3__45__cpo6cbeginE,(_ZN40_INTERNAL_23cdc37b_4_k_cu_d422f9d2_205414cuda3std3__48in_placeE - _ZN40_INTERNAL_23cdc37b_4_k_cu_d422f9d2_205414cuda3std3__45__cpo6cbeginE)
_ZN40_INTERNAL_23cdc37b_4_k_cu_d422f9d2_205414cuda3std3__45__cpo6cbeginE:
	.zero		1
	.type		_ZN40_INTERNAL_23cdc37b_4_k_cu_d422f9d2_205414cuda3std3__48in_placeE,@object
	.size		_ZN40_INTERNAL_23cdc37b_4_k_cu_d422f9d2_205414cuda3std3__48in_placeE,(_ZN40_INTERNAL_23cdc37b_4_k_cu_d422f9d2_205414cuda3std6ranges3__45__cpo9iter_moveE - _ZN40_INTERNAL_23cdc37b_4_k_cu_d422f9d2_205414cuda3std3__48in_placeE)
_ZN40_INTERNAL_23cdc37b_4_k_cu_d422f9d2_205414cuda3std3__48in_placeE:
	.zero		1
	.type		_ZN40_INTERNAL_23cdc37b_4_k_cu_d422f9d2_205414cuda3std6ranges3__45__cpo9iter_moveE,@object
	.size		_ZN40_INTERNAL_23cdc37b_4_k_cu_d422f9d2_205414cuda3std6ranges3__45__cpo9iter_moveE,(_ZN40_INTERNAL_23cdc37b_4_k_cu_d422f9d2_205414cuda3std3__45__cpo5beginE - _ZN40_INTERNAL_23cdc37b_4_k_cu_d422f9d2_205414cuda3std6ranges3__45__cpo9iter_moveE)
_ZN40_INTERNAL_23cdc37b_4_k_cu_d422f9d2_205414cuda3std6ranges3__45__cpo9iter_moveE:
	.zero		1
	.type		_ZN40_INTERNAL_23cdc37b_4_k_cu_d422f9d2_205414cuda3std3__45__cpo5beginE,@object
	.size		_ZN40_INTERNAL_23cdc37b_4_k_cu_d422f9d2_205414cuda3std3__45__cpo5beginE,(_ZN40_INTERNAL_23cdc37b_4_k_cu_d422f9d2_205414cuda3std3__442_GLOBAL__N__23cdc37b_4_k_cu_d422f9d2_205416ignoreE - _ZN40_INTERNAL_23cdc37b_4_k_cu_d422f9d2_205414cuda3std3__45__cpo5beginE)
_ZN40_INTERNAL_23cdc37b_4_k_cu_d422f9d2_205414cuda3std3__45__cpo5beginE:
	.zero		1
	.type		_ZN40_INTERNAL_23cdc37b_4_k_cu_d422f9d2_205414cuda3std3__442_GLOBAL__N__23cdc37b_4_k_cu_d422f9d2_205416ignoreE,@object
	.size		_ZN40_INTERNAL_23cdc37b_4_k_cu_d422f9d2_205414cuda3std3__442_GLOBAL__N__23cdc37b_4_k_cu_d422f9d2_205416ignoreE,(_ZN40_INTERNAL_23cdc37b_4_k_cu_d422f9d2_205414cute7productE - _ZN40_INTERNAL_23cdc37b_4_k_cu_d422f9d2_205414cuda3std3__442_GLOBAL__N__23cdc37b_4_k_cu_d422f9d2_205416ignoreE)
_ZN40_INTERNAL_23cdc37b_4_k_cu_d422f9d2_205414cuda3std3__442_GLOBAL__N__23cdc37b_4_k_cu_d422f9d2_205416ignoreE:
	.zero		1
	.type		_ZN40_INTERNAL_23cdc37b_4_k_cu_d422f9d2_205414cute7productE,@object
	.size		_ZN40_INTERNAL_23cdc37b_4_k_cu_d422f9d2_205414cute7productE,(_ZN40_INTERNAL_23cdc37b_4_k_cu_d422f9d2_205414cuda3std3__45__cpo3endE - _ZN40_INTERNAL_23cdc37b_4_k_cu_d422f9d2_205414cute7productE)
_ZN40_INTERNAL_23cdc37b_4_k_cu_d422f9d2_205414cute7productE:
	.zero		1
	.type		_ZN40_INTERNAL_23cdc37b_4_k_cu_d422f9d2_205414cuda3std3__45__cpo3endE,@object
	.size		_ZN40_INTERNAL_23cdc37b_4_k_cu_d422f9d2_205414cuda3std3__45__cpo3endE,(_ZN40_INTERNAL_23cdc37b_4_k_cu_d422f9d2_205414cuda3std3__419piecewise_constructE - _ZN40_INTERNAL_23cdc37b_4_k_cu_d422f9d2_205414cuda3std3__45__cpo3endE)
_ZN40_INTERNAL_23cdc37b_4_k_cu_d422f9d2_205414cuda3std3__45__cpo3endE:
	.zero		1
	.type		_ZN40_INTERNAL_23cdc37b_4_k_cu_d422f9d2_205414cuda3std3__419piecewise_constructE,@object
	.size		_ZN40_INTERNAL_23cdc37b_4_k_cu_d422f9d2_205414cuda3std3__419piecewise_constructE,(_ZN40_INTERNAL_23cdc37b_4_k_cu_d422f9d2_205414cuda3std3__45__cpo4cendE - _ZN40_INTERNAL_23cdc37b_4_k_cu_d422f9d2_205414cuda3std3__419piecewise_constructE)
_ZN40_INTERNAL_23cdc37b_4_k_cu_d422f9d2_205414cuda3std3__419piecewise_constructE:
	.zero		1
	.type		_ZN40_INTERNAL_23cdc37b_4_k_cu_d422f9d2_205414cuda3std3__45__cpo4cendE,@object
	.size		_ZN40_INTERNAL_23cdc37b_4_k_cu_d422f9d2_205414cuda3std3__45__cpo4cendE,(_ZN40_INTERNAL_23cdc37b_4_k_cu_d422f9d2_205414cuda3std6ranges3__45__cpo4swapE - _ZN40_INTERNAL_23cdc37b_4_k_cu_d422f9d2_205414cuda3std3__45__cpo4cendE)
_ZN40_INTERNAL_23cdc37b_4_k_cu_d422f9d2_205414cuda3std3__45__cpo4cendE:
	.zero		1
	.type		_ZN40_INTERNAL_23cdc37b_4_k_cu_d422f9d2_205414cuda3std6ranges3__45__cpo4swapE,@object
	.size		_ZN40_INTERNAL_23cdc37b_4_k_cu_d422f9d2_205414cuda3std6ranges3__45__cpo4swapE,(.L_8 - _ZN40_INTERNAL_23cdc37b_4_k_cu_d422f9d2_205414cuda3std6ranges3__45__cpo4swapE)
_ZN40_INTERNAL_23cdc37b_4_k_cu_d422f9d2_205414cuda3std6ranges3__45__cpo4swapE:
	.zero		1
.L_8:


//--------------------- .nv.constant0._ZN7cutlass13device_kernelINS_4gemm6kernel13GemmUniversalIN4cute5tupleIJiiiiEEENS1_10collective13CollectiveMmaINS1_34MainloopSm90TmaGmmaWarpSpecializedILi18ENS5_IJNS4_1CILi8EEENSA_ILi1EEESC_EEENS1_35KernelTmaWarpSpecializedCooperativeEEENS5_IJNSA_ILi128EEENSA_ILi64EEESH_EEEaNS5_IJlSC_lEEEaSJ_NS4_8TiledMMAINS4_8MMA_AtomIJNS4_4SM904GMMA26MMA_64x64x32_S32S8S8_SS_TNEEEENS4_6LayoutINS5_IJNSA_ILi2EEESC_SC_EEENS5_IJSC_NSA_ILi0EEEST_EEEEENS5_IJNS4_10UnderscoreESW_SW_EEEEENS4_13SM90_TMA_LOADENS4_14ComposedLayoutINS4_7SwizzleILi2ELi4ELi3EEENS4_18smem_ptr_flag_bitsILi8EEENSQ_INS5_IJSB_SH_EEENS5_IJSH_SC_EEEEEEEvNS4_8identityENS4_23SM90_TMA_LOAD_MULTICASTES18_vS19_EENS_8epilogue10collective6detail29Sm90TmaWarpSpecializedAdapterINS1D_15DefaultEpilogueIaSJ_SJ_NS1C_6thread17LinearCombinationIaLi1EiiLNS1H_9ScaleType4KindE0ELNS_15FloatRoundStyleE2EaEENS1_15EpilogueDefaultEEEEEvvEEEEvNT_6ParamsE --------------------------
	.section	.nv.constant0._ZN7cutlass13device_kernelINS_4gemm6kernel13GemmUniversalIN4cute5tupleIJiiiiEEENS1_10collective13CollectiveMmaINS1_34MainloopSm90TmaGmmaWarpSpecializedILi18ENS5_IJNS4_1CILi8EEENSA_ILi1EEESC_EEENS1_35KernelTmaWarpSpecializedCooperativeEEENS5_IJNSA_ILi128EEENSA_ILi64EEESH_EEEaNS5_IJlSC_lEEEaSJ_NS4_8TiledMMAINS4_8MMA_AtomIJNS4_4SM904GMMA26MMA_64x64x32_S32S8S8_SS_TNEEEENS4_6LayoutINS5_IJNSA_ILi2EEESC_SC_EEENS5_IJSC_NSA_ILi0EEEST_EEEEENS5_IJNS4_10UnderscoreESW_SW_EEEEENS4_13SM90_TMA_LOADENS4_14ComposedLayoutINS4_7SwizzleILi2ELi4ELi3EEENS4_18smem_ptr_flag_bitsILi8EEENSQ_INS5_IJSB_SH_EEENS5_IJSH_SC_EEEEEEEvNS4_8identityENS4_23SM90_TMA_LOAD_MULTICASTES18_vS19_EENS_8epilogue10collective6detail29Sm90TmaWarpSpecializedAdapterINS1D_15DefaultEpilogueIaSJ_SJ_NS1C_6thread17LinearCombinationIaLi1EiiLNS1H_9ScaleType4KindE0ELNS_15FloatRoundStyleE2EaEENS1_15EpilogueDefaultEEEEEvvEEEEvNT_6ParamsE,"a",@progbits
	.sectionflags	@""
	.align	4
.nv.constant0._ZN7cutlass13device_kernelINS_4gemm6kernel13GemmUniversalIN4cute5tupleIJiiiiEEENS1_10collective13CollectiveMmaINS1_34MainloopSm90TmaGmmaWarpSpecializedILi18ENS5_IJNS4_1CILi8EEENSA_ILi1EEESC_EEENS1_35KernelTmaWarpSpecializedCooperativeEEENS5_IJNSA_ILi128EEENSA_ILi64EEESH_EEEaNS5_IJlSC_lEEEaSJ_NS4_8TiledMMAINS4_8MMA_AtomIJNS4_4SM904GMMA26MMA_64x64x32_S32S8S8_SS_TNEEEENS4_6LayoutINS5_IJNSA_ILi2EEESC_SC_EEENS5_IJSC_NSA_ILi0EEEST_EEEEENS5_IJNS4_10UnderscoreESW_SW_EEEEENS4_13SM90_TMA_LOADENS4_14ComposedLayoutINS4_7SwizzleILi2ELi4ELi3EEENS4_18smem_ptr_flag_bitsILi8EEENSQ_INS5_IJSB_SH_EEENS5_IJSH_SC_EEEEEEEvNS4_8identityENS4_23SM90_TMA_LOAD_MULTICASTES18_vS19_EENS_8epilogue10collective6detail29Sm90TmaWarpSpecializedAdapterINS1D_15DefaultEpilogueIaSJ_SJ_NS1C_6thread17LinearCombinationIaLi1EiiLNS1H_9ScaleType4KindE0ELNS_15FloatRoundStyleE2EaEENS1_15EpilogueDefaultEEEEEvvEEEEvNT_6ParamsE:
	.zero		1664


//--------------------- SYMBOLS --------------------------

	.type		.nv.reservedSmem.offset0,@object
	.size		.nv.reservedSmem.offset0,0x4
	.type		__assertfail,@function
